	.target	sm_90a

	.elftype	@"ET_EXEC"


//--------------------- .note.nv.tkinfo           --------------------------
	.section	.note.nv.tkinfo,"",@"SHT_NOTE"
	.sectionflags	@"SHF_NOTE_NV_TKINFO"
	.tkinfo
        /*0018*/ 	.word	0x00000002
        /*0030*/ 	.string	""
        /*0030*/ 	.string	"ptxas"
        /*0030*/ 	.string	"Cuda compilation tools, release 13.0, V13.0.88"
        /*0030*/ 	.string	"Build cuda_13.0.r13.0/compiler.36424714_0"
        /*0030*/ 	.string	"-arch sm_90a -m 64 "



//--------------------- .note.nv.cuinfo           --------------------------
	.section	.note.nv.cuinfo,"",@"SHT_NOTE"
	.sectionflags	@"SHF_NOTE_NV_CUINFO"
        /*0018*/ 	.short	0x0002
        /*001a*/ 	.short	0x005a
        /*001c*/ 	.short	0x0082
	.zero		2


//--------------------- .nv.info                  --------------------------
	.section	.nv.info,"",@"SHT_CUDA_INFO"
	.align	4


	//----- nvinfo : EIATTR_REGCOUNT
	.align		4
        /*0000*/ 	.byte	0x04, 0x2f
        /*0002*/ 	.short	(.L_12 - .L_11)
	.align		4
.L_11:
        /*0004*/ 	.word	index@(_ZN7cutlass13device_kernelINS_4conv6kernel13ConvUniversalINS1_16ConvProblemShapeILNS1_8OperatorE2ELi3EEENS1_10collective14CollectiveConvINS1_46MainloopSm90TmaGmmaWarpSpecializedImplicitGemmILS5_2ELi4ELi3EN4cute5tupleIJNSA_1CILi1EEESD_SD_EEENS1_36KernelImplicitTmaWarpSpecializedSm90ELi1EEENSB_IJNSC_ILi256EEENSB_IJNSC_ILi128EEEEEENSB_IJNSC_ILi64EEEEEEEEENS_6half_tESN_NSA_8TiledMMAINSA_8MMA_AtomIJNSA_4SM904GMMA26MMA_64x128x16_F32F16F16_SSILNSR_5MajorE1ELST_1ELNSR_7ScaleInE1ELSU_1EEEEEENSA_6LayoutISE_NSB_IJNSC_ILi0EEESY_SY_EEEEENSB_IJNSA_10UnderscoreES11_S11_EEEEENS7_6detail26Sm90ImplicitGemmTileTraitsINSA_13SM90_TMA_LOADENSA_14ComposedLayoutINSA_7SwizzleILi3ELi4ELi3EEENSA_18smem_ptr_flag_bitsILi16EEENSX_INSB_IJNSB_IJSK_NSC_ILi4EEEEEENSB_IJNSC_ILi8EEES1E_EEENSB_IJSD_S1C_EEEEEENSB_IJNSB_IJSD_NSC_ILi4096EEEEEENSB_IJSK_NSC_ILi512EEEEEENSB_IJSY_NSC_ILi16384EEEEEEEEEEEEEvEENS15_INSA_20SM90_TMA_LOAD_IM2COLENS17_IS19_S1B_NSX_INSB_IJNSB_IJSK_NSC_ILi2EEEEEES1F_S1G_EEENSB_IJS1J_S1L_NSB_IJSY_NSC_ILi8192EEEEEEEEEEEEEvEEEENS_8epilogue10collective6detail29Sm90TmaWarpSpecializedAdapterINS24_15DefaultEpilogueISN_NSB_IJlNSB_IJSD_lllEEESY_EEES29_NS23_6thread17LinearCombinationISN_Li1EffLNS2A_9ScaleType4KindE0ELNS_15FloatRoundStyleE2ESN_EENS_4gemm15EpilogueDefaultEEEEEvvEEEEvNT_6ParamsE)
        /*0008*/ 	.word	0x000000ff


	//----- nvinfo : EIATTR_FRAME_SIZE
	.align		4
.L_12:
        /*000c*/ 	.byte	0x04, 0x11
        /*000e*/ 	.short	(.L_14 - .L_13)
	.align		4
.L_13:
        /*0010*/ 	.word	index@(_ZN7cutlass13device_kernelINS_4conv6kernel13ConvUniversalINS1_16ConvProblemShapeILNS1_8OperatorE2ELi3EEENS1_10collective14CollectiveConvINS1_46MainloopSm90TmaGmmaWarpSpecializedImplicitGemmILS5_2ELi4ELi3EN4cute5tupleIJNSA_1CILi1EEESD_SD_EEENS1_36KernelImplicitTmaWarpSpecializedSm90ELi1EEENSB_IJNSC_ILi256EEENSB_IJNSC_ILi128EEEEEENSB_IJNSC_ILi64EEEEEEEEENS_6half_tESN_NSA_8TiledMMAINSA_8MMA_AtomIJNSA_4SM904GMMA26MMA_64x128x16_F32F16F16_SSILNSR_5MajorE1ELST_1ELNSR_7ScaleInE1ELSU_1EEEEEENSA_6LayoutISE_NSB_IJNSC_ILi0EEESY_SY_EEEEENSB_IJNSA_10UnderscoreES11_S11_EEEEENS7_6detail26Sm90ImplicitGemmTileTraitsINSA_13SM90_TMA_LOADENSA_14ComposedLayoutINSA_7SwizzleILi3ELi4ELi3EEENSA_18smem_ptr_flag_bitsILi16EEENSX_INSB_IJNSB_IJSK_NSC_ILi4EEEEEENSB_IJNSC_ILi8EEES1E_EEENSB_IJSD_S1C_EEEEEENSB_IJNSB_IJSD_NSC_ILi4096EEEEEENSB_IJSK_NSC_ILi512EEEEEENSB_IJSY_NSC_ILi16384EEEEEEEEEEEEEvEENS15_INSA_20SM90_TMA_LOAD_IM2COLENS17_IS19_S1B_NSX_INSB_IJNSB_IJSK_NSC_ILi2EEEEEES1F_S1G_EEENSB_IJS1J_S1L_NSB_IJSY_NSC_ILi8192EEEEEEEEEEEEEvEEEENS_8epilogue10collective6detail29Sm90TmaWarpSpecializedAdapterINS24_15DefaultEpilogueISN_NSB_IJlNSB_IJSD_lllEEESY_EEES29_NS23_6thread17LinearCombinationISN_Li1EffLNS2A_9ScaleType4KindE0ELNS_15FloatRoundStyleE2ESN_EENS_4gemm15EpilogueDefaultEEEEEvvEEEEvNT_6ParamsE)
        /*0014*/ 	.word	0x000003e8


	//----- nvinfo : EIATTR_MIN_STACK_SIZE
	.align		4
.L_14:
        /*0018*/ 	.byte	0x04, 0x12
        /*001a*/ 	.short	(.L_16 - .L_15)
	.align		4
.L_15:
        /*001c*/ 	.word	index@(_ZN7cutlass13device_kernelINS_4conv6kernel13ConvUniversalINS1_16ConvProblemShapeILNS1_8OperatorE2ELi3EEENS1_10collective14CollectiveConvINS1_46MainloopSm90TmaGmmaWarpSpecializedImplicitGemmILS5_2ELi4ELi3EN4cute5tupleIJNSA_1CILi1EEESD_SD_EEENS1_36KernelImplicitTmaWarpSpecializedSm90ELi1EEENSB_IJNSC_ILi256EEENSB_IJNSC_ILi128EEEEEENSB_IJNSC_ILi64EEEEEEEEENS_6half_tESN_NSA_8TiledMMAINSA_8MMA_AtomIJNSA_4SM904GMMA26MMA_64x128x16_F32F16F16_SSILNSR_5MajorE1ELST_1ELNSR_7ScaleInE1ELSU_1EEEEEENSA_6LayoutISE_NSB_IJNSC_ILi0EEESY_SY_EEEEENSB_IJNSA_10UnderscoreES11_S11_EEEEENS7_6detail26Sm90ImplicitGemmTileTraitsINSA_13SM90_TMA_LOADENSA_14ComposedLayoutINSA_7SwizzleILi3ELi4ELi3EEENSA_18smem_ptr_flag_bitsILi16EEENSX_INSB_IJNSB_IJSK_NSC_ILi4EEEEEENSB_IJNSC_ILi8EEES1E_EEENSB_IJSD_S1C_EEEEEENSB_IJNSB_IJSD_NSC_ILi4096EEEEEENSB_IJSK_NSC_ILi512EEEEEENSB_IJSY_NSC_ILi16384EEEEEEEEEEEEEvEENS15_INSA_20SM90_TMA_LOAD_IM2COLENS17_IS19_S1B_NSX_INSB_IJNSB_IJSK_NSC_ILi2EEEEEES1F_S1G_EEENSB_IJS1J_S1L_NSB_IJSY_NSC_ILi8192EEEEEEEEEEEEEvEEEENS_8epilogue10collective6detail29Sm90TmaWarpSpecializedAdapterINS24_15DefaultEpilogueISN_NSB_IJlNSB_IJSD_lllEEESY_EEES29_NS23_6thread17LinearCombinationISN_Li1EffLNS2A_9ScaleType4KindE0ELNS_15FloatRoundStyleE2ESN_EENS_4gemm15EpilogueDefaultEEEEEvvEEEEvNT_6ParamsE)
        /*0020*/ 	.word	0x000003e8
.L_16:


//--------------------- .nv.compat                --------------------------
	.section	.nv.compat,"",@"SHT_CUDA_COMPAT_INFO"
	.align	4
        /*0000*/ 	.byte	0x02, 0x09, 0x01, 0x00, 0x02, 0x02, 0x04, 0x00, 0x02, 0x05, 0x05, 0x00, 0x03, 0x07, 0x01, 0x01
        /*0010*/ 	.byte	0x02, 0x03, 0x01, 0x00, 0x02, 0x06, 0x01, 0x00, 0x04, 0x0b, 0x08, 0x00, 0x00, 0x00, 0x00, 0x00
        /*0020*/ 	.byte	0x00, 0x00, 0x00, 0x00


//--------------------- .nv.info._ZN7cutlass13device_kernelINS_4conv6kernel13ConvUniversalINS1_16ConvProblemShapeILNS1_8OperatorE2ELi3EEENS1_10collective14CollectiveConvINS1_46MainloopSm90TmaGmmaWarpSpecializedImplicitGemmILS5_2ELi4ELi3EN4cute5tupleIJNSA_1CILi1EEESD_SD_EEENS1_36KernelImplicitTmaWarpSpecializedSm90ELi1EEENSB_IJNSC_ILi256EEENSB_IJNSC_ILi128EEEEEENSB_IJNSC_ILi64EEEEEEEEENS_6half_tESN_NSA_8TiledMMAINSA_8MMA_AtomIJNSA_4SM904GMMA26MMA_64x128x16_F32F16F16_SSILNSR_5MajorE1ELST_1ELNSR_7ScaleInE1ELSU_1EEEEEENSA_6LayoutISE_NSB_IJNSC_ILi0EEESY_SY_EEEEENSB_IJNSA_10UnderscoreES11_S11_EEEEENS7_6detail26Sm90ImplicitGemmTileTraitsINSA_13SM90_TMA_LOADENSA_14ComposedLayoutINSA_7SwizzleILi3ELi4ELi3EEENSA_18smem_ptr_flag_bitsILi16EEENSX_INSB_IJNSB_IJSK_NSC_ILi4EEEEEENSB_IJNSC_ILi8EEES1E_EEENSB_IJSD_S1C_EEEEEENSB_IJNSB_IJSD_NSC_ILi4096EEEEEENSB_IJSK_NSC_ILi512EEEEEENSB_IJSY_NSC_ILi16384EEEEEEEEEEEEEvEENS15_INSA_20SM90_TMA_LOAD_IM2COLENS17_IS19_S1B_NSX_INSB_IJNSB_IJSK_NSC_ILi2EEEEEES1F_S1G_EEENSB_IJS1J_S1L_NSB_IJSY_NSC_ILi8192EEEEEEEEEEEEEvEEEENS_8epilogue10collective6detail29Sm90TmaWarpSpecializedAdapterINS24_15DefaultEpilogueISN_NSB_IJlNSB_IJSD_lllEEESY_EEES29_NS23_6thread17LinearCombinationISN_Li1EffLNS2A_9ScaleType4KindE0ELNS_15FloatRoundStyleE2ESN_EENS_4gemm15EpilogueDefaultEEEEEvvEEEEvNT_6ParamsE --------------------------
	.section	.nv.info._ZN7cutlass13device_kernelINS_4conv6kernel13ConvUniversalINS1_16ConvProblemShapeILNS1_8OperatorE2ELi3EEENS1_10collective14CollectiveConvINS1_46MainloopSm90TmaGmmaWarpSpecializedImplicitGemmILS5_2ELi4ELi3EN4cute5tupleIJNSA_1CILi1EEESD_SD_EEENS1_36KernelImplicitTmaWarpSpecializedSm90ELi1EEENSB_IJNSC_ILi256EEENSB_IJNSC_ILi128EEEEEENSB_IJNSC_ILi64EEEEEEEEENS_6half_tESN_NSA_8TiledMMAINSA_8MMA_AtomIJNSA_4SM904GMMA26MMA_64x128x16_F32F16F16_SSILNSR_5MajorE1ELST_1ELNSR_7ScaleInE1ELSU_1EEEEEENSA_6LayoutISE_NSB_IJNSC_ILi0EEESY_SY_EEEEENSB_IJNSA_10UnderscoreES11_S11_EEEEENS7_6detail26Sm90ImplicitGemmTileTraitsINSA_13SM90_TMA_LOADENSA_14ComposedLayoutINSA_7SwizzleILi3ELi4ELi3EEENSA_18smem_ptr_flag_bitsILi16EEENSX_INSB_IJNSB_IJSK_NSC_ILi4EEEEEENSB_IJNSC_ILi8EEES1E_EEENSB_IJSD_S1C_EEEEEENSB_IJNSB_IJSD_NSC_ILi4096EEEEEENSB_IJSK_NSC_ILi512EEEEEENSB_IJSY_NSC_ILi16384EEEEEEEEEEEEEvEENS15_INSA_20SM90_TMA_LOAD_IM2COLENS17_IS19_S1B_NSX_INSB_IJNSB_IJSK_NSC_ILi2EEEEEES1F_S1G_EEENSB_IJS1J_S1L_NSB_IJSY_NSC_ILi8192EEEEEEEEEEEEEvEEEENS_8epilogue10collective6detail29Sm90TmaWarpSpecializedAdapterINS24_15DefaultEpilogueISN_NSB_IJlNSB_IJSD_lllEEESY_EEES29_NS23_6thread17LinearCombinationISN_Li1EffLNS2A_9ScaleType4KindE0ELNS_15FloatRoundStyleE2ESN_EENS_4gemm15EpilogueDefaultEEEEEvvEEEEvNT_6ParamsE,"",@"SHT_CUDA_INFO"
	.sectionflags	@""
	.align	4


	//----- nvinfo : EIATTR_CUDA_API_VERSION
	.align		4
        /*0000*/ 	.byte	0x04, 0x37
        /*0002*/ 	.short	(.L_18 - .L_17)
.L_17:
        /*0004*/ 	.word	0x00000082


	//----- nvinfo : EIATTR_KPARAM_INFO
	.align		4
.L_18:
        /*0008*/ 	.byte	0x04, 0x17
        /*000a*/ 	.short	(.L_20 - .L_19)
.L_19:
        /*000c*/ 	.word	0x00000000
        /*0010*/ 	.short	0x0000
        /*0012*/ 	.short	0x0070
        /*0014*/ 	.byte	0x00, 0xf0, 0x01, 0x10


	//----- nvinfo : EIATTR_SPARSE_MMA_MASK
	.align		4
.L_20:
        /*0018*/ 	.byte	0x03, 0x50
        /*001a*/ 	.short	0x0000


	//----- nvinfo : EIATTR_MAXREG_COUNT
	.align		4
        /*001c*/ 	.byte	0x03, 0x1b
        /*001e*/ 	.short	0x00ff


	//----- nvinfo : EIATTR_NUM_BARRIERS
	.align		4
        /*0020*/ 	.byte	0x02, 0x4c
        /*0022*/ 	.byte	0x01
	.zero		1


	//----- nvinfo : EIATTR_ANNOTATIONS
	.align		4
        /*0024*/ 	.byte	0x04, 0x55
        /*0026*/ 	.short	(.L_22 - .L_21)


	//   ....[0]....
.L_21:
        /*0028*/ 	.word	0x00000001
        /*002c*/ 	.byte	0x60, 0x0d, 0x00, 0x00, 0x01, 0x00, 0x00, 0x00, 0xa0, 0x0d, 0x00, 0x00, 0x01, 0x00, 0x00, 0x00
        /* <DEDUP_REMOVED lines=368> */
        /*173c*/ 	.byte	0xf0, 0x45, 0x01, 0x00, 0x01, 0x00, 0x00, 0x00, 0x30, 0x46, 0x01, 0x00


	//----- nvinfo : EIATTR_MERCURY_ISA_VERSION
	.align		4
.L_22:
        /*1748*/ 	.byte	0x03, 0x5f
        /*174a*/ 	.short	0x0101


	//----- nvinfo : EIATTR_COOP_GROUP_MASK_REGIDS
	.align		4
        /*174c*/ 	.byte	0x04, 0x29
        /*174e*/ 	.short	(.L_24 - .L_23)


	//   ....[0]....
.L_23:
        /*1750*/ 	.word	0xffffffff


	//   ....[1]....
        /*1754*/ 	.word	0xffffffff


	//   ....[2]....
        /*1758*/ 	.word	0xffffffff


	//----- nvinfo : EIATTR_COOP_GROUP_INSTR_OFFSETS
	.align		4
.L_24:
        /*175c*/ 	.byte	0x04, 0x28
        /*175e*/ 	.short	(.L_26 - .L_25)


	//   ....[0]....
.L_25:
        /*1760*/ 	.word	0x00000060


	//   ....[1]....
        /*1764*/ 	.word	0x00000090


	//   ....[2]....
        /*1768*/ 	.word	0x00000190


	//----- nvinfo : EIATTR_MBARRIER_INSTR_OFFSETS
	.align		4
.L_26:
        /*176c*/ 	.byte	0x04, 0x39
        /*176e*/ 	.short	(.L_28 - .L_27)


	//   ....[0]....
.L_27:
        /*1770*/ 	.word	0x000002e0
        /*1774*/ 	.word	0x000000ff
        /*1778*/ 	.word	0x00030000
        /*177c*/ 	.short	0x0100
        /*177e*/ 	.byte	0x07
	.zero		1


	//   ....[1]....
        /*1780*/ 	.word	0x000002f0
        /*1784*/ 	.word	0x000000ff
        /*1788*/ 	.word	0x00030020
        /*178c*/ 	.short	0x0100
        /*178e*/ 	.byte	0x07
	.zero		1


	//   ....[2]....
        /*1790*/ 	.word	0x00000300
        /*1794*/ 	.word	0x000000ff
        /*1798*/ 	.word	0x00030008
        /*179c*/ 	.short	0x0100
        /*179e*/ 	.byte	0x07
	.zero		1


	//   ....[3]....
        /*17a0*/ 	.word	0x00000310
        /*17a4*/ 	.word	0x000000ff
        /*17a8*/ 	.word	0x00030028
        /*17ac*/ 	.short	0x0100
        /*17ae*/ 	.byte	0x07
	.zero		1


	//   ....[4]....
        /*17b0*/ 	.word	0x00000320
        /*17b4*/ 	.word	0x000000ff
        /*17b8*/ 	.word	0x00030010
        /*17bc*/ 	.short	0x0100
        /*17be*/ 	.byte	0x07
	.zero		1


	//   ....[5]....
        /*17c0*/ 	.word	0x00000330
        /*17c4*/ 	.word	0x000000ff
        /*17c8*/ 	.word	0x00030030
        /*17cc*/ 	.short	0x0100
        /*17ce*/ 	.byte	0x07
	.zero		1


	//   ....[6]....
        /*17d0*/ 	.word	0x00000340
        /*17d4*/ 	.word	0x000000ff
        /*17d8*/ 	.word	0x00030018
        /*17dc*/ 	.short	0x0100
        /*17de*/ 	.byte	0x07
	.zero		1


	//   ....[7]....
        /*17e0*/ 	.word	0x00000350
        /*17e4*/ 	.word	0x000000ff
        /*17e8*/ 	.word	0x00030038
        /*17ec*/ 	.short	0x0100
        /*17ee*/ 	.byte	0x07
	.zero		1


	//   ....[8]....
        /*17f0*/ 	.word	0x00001840
        /*17f4*/ 	.word	0x00000003
        /*17f8*/ 	.word	0x00030000
        /*17fc*/ 	.short	0x010a
        /*17fe*/ 	.byte	0x3f
	.zero		1


	//   ....[9]....
        /*1800*/ 	.word	0x00003c50
        /*1804*/ 	.word	0x00000000
        /*1808*/ 	.word	0x00030000
        /*180c*/ 	.short	0x010a
        /*180e*/ 	.byte	0x3f
	.zero		1


	//   ....[10]....
        /*1810*/ 	.word	0x000064b0
        /*1814*/ 	.word	0x000000ff
        /*1818*/ 	.word	0x00000000
        /*181c*/ 	.short	0x0101
        /*181e*/ 	.byte	0x0c
	.zero		1


	//   ....[11]....
        /*1820*/ 	.word	0x000066c0
        /*1824*/ 	.word	0x000000ff
        /*1828*/ 	.word	0x00000000
        /*182c*/ 	.short	0x0101
        /*182e*/ 	.byte	0x04
	.zero		1


	//   ....[12]....
        /*1830*/ 	.word	0x00019830
        /*1834*/ 	.word	0x00000005
        /*1838*/ 	.word	0x00030020
        /*183c*/ 	.short	0x010a
        /*183e*/ 	.byte	0x3f
	.zero		1


	//   ....[13]....
        /*1840*/ 	.word	0x0001a140
        /*1844*/ 	.word	0x00000003
        /*1848*/ 	.word	0x00000000
        /*184c*/ 	.short	0x010a
        /*184e*/ 	.byte	0x3f
	.zero		1


	//   ....[14]....
        /*1850*/ 	.word	0x0001a210
        /*1854*/ 	.word	0x00000003
        /*1858*/ 	.word	0x00000000
        /*185c*/ 	.short	0x010a
        /*185e*/ 	.byte	0x3f
	.zero		1


	//   ....[15]....
        /*1860*/ 	.word	0x0001a2e0
        /*1864*/ 	.word	0x00000003
        /*1868*/ 	.word	0x00000000
        /*186c*/ 	.short	0x010a
        /*186e*/ 	.byte	0x3f
	.zero		1


	//   ....[16]....
        /*1870*/ 	.word	0x0001a3b0
        /*1874*/ 	.word	0x00000003
        /*1878*/ 	.word	0x00000000
        /*187c*/ 	.short	0x010a
        /*187e*/ 	.byte	0x3f
	.zero		1


	//----- nvinfo : EIATTR_NUM_MBARRIERS
	.align		4
.L_28:
        /*1880*/ 	.byte	0x03, 0x38
        /*1882*/ 	.short	0x0008


	//----- nvinfo : EIATTR_EXIT_INSTR_OFFSETS
	.align		4
        /*1884*/ 	.byte	0x04, 0x1c
        /*1886*/ 	.short	(.L_30 - .L_29)


	//   ....[0]....
.L_29:
        /*1888*/ 	.word	0x00000d50


	//   ....[1]....
        /*188c*/ 	.word	0x00006a40


	//   ....[2]....
        /*1890*/ 	.word	0x00006a90


	//   ....[3]....
        /*1894*/ 	.word	0x00006b00


	//   ....[4]....
        /*1898*/ 	.word	0x00013c00


	//   ....[5]....
        /*189c*/ 	.word	0x00013c40


	//   ....[6]....
        /*18a0*/ 	.word	0x00019530


	//   ....[7]....
        /*18a4*/ 	.word	0x00019560


	//   ....[8]....
        /*18a8*/ 	.word	0x00019580


	//   ....[9]....
        /*18ac*/ 	.word	0x0001a010


	//   ....[10]....
        /*18b0*/ 	.word	0x0001a3e0


	//----- nvinfo : EIATTR_MAX_THREADS
	.align		4
.L_30:
        /*18b4*/ 	.byte	0x04, 0x05
        /*18b6*/ 	.short	(.L_32 - .L_31)
.L_31:
        /*18b8*/ 	.word	0x00000100
        /*18bc*/ 	.word	0x00000001
        /*18c0*/ 	.word	0x00000001


	//----- nvinfo : EIATTR_CRS_STACK_SIZE
	.align		4
.L_32:
        /*18c4*/ 	.byte	0x04, 0x1e
        /*18c6*/ 	.short	(.L_34 - .L_33)
.L_33:
        /*18c8*/ 	.word	0x00000000


	//----- nvinfo : EIATTR_CBANK_PARAM_SIZE
	.align		4
.L_34:
        /*18cc*/ 	.byte	0x03, 0x19
        /*18ce*/ 	.short	0x0470


	//----- nvinfo : EIATTR_PARAM_CBANK
	.align		4
        /*18d0*/ 	.byte	0x04, 0x0a
        /*18d2*/ 	.short	(.L_36 - .L_35)
	.align		4
.L_35:
        /*18d4*/ 	.word	index@(.nv.constant0._ZN7cutlass13device_kernelINS_4conv6kernel13ConvUniversalINS1_16ConvProblemShapeILNS1_8OperatorE2ELi3EEENS1_10collective14CollectiveConvINS1_46MainloopSm90TmaGmmaWarpSpecializedImplicitGemmILS5_2ELi4ELi3EN4cute5tupleIJNSA_1CILi1EEESD_SD_EEENS1_36KernelImplicitTmaWarpSpecializedSm90ELi1EEENSB_IJNSC_ILi256EEENSB_IJNSC_ILi128EEEEEENSB_IJNSC_ILi64EEEEEEEEENS_6half_tESN_NSA_8TiledMMAINSA_8MMA_AtomIJNSA_4SM904GMMA26MMA_64x128x16_F32F16F16_SSILNSR_5MajorE1ELST_1ELNSR_7ScaleInE1ELSU_1EEEEEENSA_6LayoutISE_NSB_IJNSC_ILi0EEESY_SY_EEEEENSB_IJNSA_10UnderscoreES11_S11_EEEEENS7_6detail26Sm90ImplicitGemmTileTraitsINSA_13SM90_TMA_LOADENSA_14ComposedLayoutINSA_7SwizzleILi3ELi4ELi3EEENSA_18smem_ptr_flag_bitsILi16EEENSX_INSB_IJNSB_IJSK_NSC_ILi4EEEEEENSB_IJNSC_ILi8EEES1E_EEENSB_IJSD_S1C_EEEEEENSB_IJNSB_IJSD_NSC_ILi4096EEEEEENSB_IJSK_NSC_ILi512EEEEEENSB_IJSY_NSC_ILi16384EEEEEEEEEEEEEvEENS15_INSA_20SM90_TMA_LOAD_IM2COLENS17_IS19_S1B_NSX_INSB_IJNSB_IJSK_NSC_ILi2EEEEEES1F_S1G_EEENSB_IJS1J_S1L_NSB_IJSY_NSC_ILi8192EEEEEEEEEEEEEvEEEENS_8epilogue10collective6detail29Sm90TmaWarpSpecializedAdapterINS24_15DefaultEpilogueISN_NSB_IJlNSB_IJSD_lllEEESY_EEES29_NS23_6thread17LinearCombinationISN_Li1EffLNS2A_9ScaleType4KindE0ELNS_15FloatRoundStyleE2ESN_EENS_4gemm15EpilogueDefaultEEEEEvvEEEEvNT_6ParamsE)
        /*18d8*/ 	.short	0x0210
        /*18da*/ 	.short	0x0470


	//----- nvinfo : EIATTR_SW_WAR
	.align		4
.L_36:
        /*18dc*/ 	.byte	0x04, 0x36
        /*18de*/ 	.short	(.L_38 - .L_37)
.L_37:
        /*18e0*/ 	.word	0x00000008
.L_38:


//--------------------- .nv.callgraph             --------------------------
	.section	.nv.callgraph,"",@"SHT_CUDA_CALLGRAPH"
	.align	4
	.sectionentsize	8
	.align		4
        /*0000*/ 	.word	0x00000000
	.align		4
        /*0004*/ 	.word	0xffffffff
	.align		4
        /*0008*/ 	.word	0x00000000
	.align		4
        /*000c*/ 	.word	0xfffffffe
	.align		4
        /*0010*/ 	.word	0x00000000
	.align		4
        /*0014*/ 	.word	0xfffffffd
	.align		4
        /*0018*/ 	.word	0x00000000
	.align		4
        /*001c*/ 	.word	0xfffffffc


//--------------------- .nv.constant4             --------------------------
	.section	.nv.constant4,"a",@progbits
	.align	8
	.align		8
.nv.constant4:
        /*0000*/ 	.dword	_ZN39_INTERNAL_b1198526_4_k_cu_763be277_38574cuda3std3__45__cpo5beginE
	.align		8
        /*0008*/ 	.dword	_ZN39_INTERNAL_b1198526_4_k_cu_763be277_38574cuda3std3__45__cpo3endE
	.align		8
        /*0010*/ 	.dword	_ZN39_INTERNAL_b1198526_4_k_cu_763be277_38574cuda3std3__45__cpo6cbeginE
	.align		8
        /*0018*/ 	.dword	_ZN39_INTERNAL_b1198526_4_k_cu_763be277_38574cuda3std3__45__cpo4cendE
	.align		8
        /*0020*/ 	.dword	_ZN39_INTERNAL_b1198526_4_k_cu_763be277_38574cuda3std3__441_GLOBAL__N__b1198526_4_k_cu_763be277_38576ignoreE
	.align		8
        /*0028*/ 	.dword	_ZN39_INTERNAL_b1198526_4_k_cu_763be277_38574cuda3std3__419piecewise_constructE
	.align		8
        /*0030*/ 	.dword	_ZN39_INTERNAL_b1198526_4_k_cu_763be277_38574cuda3std3__48in_placeE
	.align		8
        /*0038*/ 	.dword	_ZN39_INTERNAL_b1198526_4_k_cu_763be277_38574cuda3std6ranges3__45__cpo4swapE
	.align		8
        /*0040*/ 	.dword	_ZN39_INTERNAL_b1198526_4_k_cu_763be277_38574cuda3std6ranges3__45__cpo9iter_moveE
	.align		8
        /*0048*/ 	.dword	_ZN39_INTERNAL_b1198526_4_k_cu_763be277_38574cute7productE
	.align		8
        /*0050*/ 	.dword	_ZN39_INTERNAL_b1198526_4_k_cu_763be277_38574cute1_E


//--------------------- .text._ZN7cutlass13device_kernelINS_4conv6kernel13ConvUniversalINS1_16ConvProblemShapeILNS1_8OperatorE2ELi3EEENS1_10collective14CollectiveConvINS1_46MainloopSm90TmaGmmaWarpSpecializedImplicitGemmILS5_2ELi4ELi3EN4cute5tupleIJNSA_1CILi1EEESD_SD_EEENS1_36KernelImplicitTmaWarpSpecializedSm90ELi1EEENSB_IJNSC_ILi256EEENSB_IJNSC_ILi128EEEEEENSB_IJNSC_ILi64EEEEEEEEENS_6half_tESN_NSA_8TiledMMAINSA_8MMA_AtomIJNSA_4SM904GMMA26MMA_64x128x16_F32F16F16_SSILNSR_5MajorE1ELST_1ELNSR_7ScaleInE1ELSU_1EEEEEENSA_6LayoutISE_NSB_IJNSC_ILi0EEESY_SY_EEEEENSB_IJNSA_10UnderscoreES11_S11_EEEEENS7_6detail26Sm90ImplicitGemmTileTraitsINSA_13SM90_TMA_LOADENSA_14ComposedLayoutINSA_7SwizzleILi3ELi4ELi3EEENSA_18smem_ptr_flag_bitsILi16EEENSX_INSB_IJNSB_IJSK_NSC_ILi4EEEEEENSB_IJNSC_ILi8EEES1E_EEENSB_IJSD_S1C_EEEEEENSB_IJNSB_IJSD_NSC_ILi4096EEEEEENSB_IJSK_NSC_ILi512EEEEEENSB_IJSY_NSC_ILi16384EEEEEEEEEEEEEvEENS15_INSA_20SM90_TMA_LOAD_IM2COLENS17_IS19_S1B_NSX_INSB_IJNSB_IJSK_NSC_ILi2EEEEEES1F_S1G_EEENSB_IJS1J_S1L_NSB_IJSY_NSC_ILi8192EEEEEEEEEEEEEvEEEENS_8epilogue10collective6detail29Sm90TmaWarpSpecializedAdapterINS24_15DefaultEpilogueISN_NSB_IJlNSB_IJSD_lllEEESY_EEES29_NS23_6thread17LinearCombinationISN_Li1EffLNS2A_9ScaleType4KindE0ELNS_15FloatRoundStyleE2ESN_EENS_4gemm15EpilogueDefaultEEEEEvvEEEEvNT_6ParamsE --------------------------
	.section	.text._ZN7cutlass13device_kernelINS_4conv6kernel13ConvUniversalINS1_16ConvProblemShapeILNS1_8OperatorE2ELi3EEENS1_10collective14CollectiveConvINS1_46MainloopSm90TmaGmmaWarpSpecializedImplicitGemmILS5_2ELi4ELi3EN4cute5tupleIJNSA_1CILi1EEESD_SD_EEENS1_36KernelImplicitTmaWarpSpecializedSm90ELi1EEENSB_IJNSC_ILi256EEENSB_IJNSC_ILi128EEEEEENSB_IJNSC_ILi64EEEEEEEEENS_6half_tESN_NSA_8TiledMMAINSA_8MMA_AtomIJNSA_4SM904GMMA26MMA_64x128x16_F32F16F16_SSILNSR_5MajorE1ELST_1ELNSR_7ScaleInE1ELSU_1EEEEEENSA_6LayoutISE_NSB_IJNSC_ILi0EEESY_SY_EEEEENSB_IJNSA_10UnderscoreES11_S11_EEEEENS7_6detail26Sm90ImplicitGemmTileTraitsINSA_13SM90_TMA_LOADENSA_14ComposedLayoutINSA_7SwizzleILi3ELi4ELi3EEENSA_18smem_ptr_flag_bitsILi16EEENSX_INSB_IJNSB_IJSK_NSC_ILi4EEEEEENSB_IJNSC_ILi8EEES1E_EEENSB_IJSD_S1C_EEEEEENSB_IJNSB_IJSD_NSC_ILi4096EEEEEENSB_IJSK_NSC_ILi512EEEEEENSB_IJSY_NSC_ILi16384EEEEEEEEEEEEEvEENS15_INSA_20SM90_TMA_LOAD_IM2COLENS17_IS19_S1B_NSX_INSB_IJNSB_IJSK_NSC_ILi2EEEEEES1F_S1G_EEENSB_IJS1J_S1L_NSB_IJSY_NSC_ILi8192EEEEEEEEEEEEEvEEEENS_8epilogue10collective6detail29Sm90TmaWarpSpecializedAdapterINS24_15DefaultEpilogueISN_NSB_IJlNSB_IJSD_lllEEESY_EEES29_NS23_6thread17LinearCombinationISN_Li1EffLNS2A_9ScaleType4KindE0ELNS_15FloatRoundStyleE2ESN_EENS_4gemm15EpilogueDefaultEEEEEvvEEEEvNT_6ParamsE,"ax",@progbits
	.align	128
.text._ZN7cutlass13device_kernelINS_4conv6kernel13ConvUniversalINS1_16ConvProblemShapeILNS1_8OperatorE2ELi3EEENS1_10collective14CollectiveConvINS1_46MainloopSm90TmaGmmaWarpSpecializedImplicitGemmILS5_2ELi4ELi3EN4cute5tupleIJNSA_1CILi1EEESD_SD_EEENS1_36KernelImplicitTmaWarpSpecializedSm90ELi1EEENSB_IJNSC_ILi256EEENSB_IJNSC_ILi128EEEEEENSB_IJNSC_ILi64EEEEEEEEENS_6half_tESN_NSA_8TiledMMAINSA_8MMA_AtomIJNSA_4SM904GMMA26MMA_64x128x16_F32F16F16_SSILNSR_5MajorE1ELST_1ELNSR_7ScaleInE1ELSU_1EEEEEENSA_6LayoutISE_NSB_IJNSC_ILi0EEESY_SY_EEEEENSB_IJNSA_10UnderscoreES11_S11_EEEEENS7_6detail26Sm90ImplicitGemmTileTraitsINSA_13SM90_TMA_LOADENSA_14ComposedLayoutINSA_7SwizzleILi3ELi4ELi3EEENSA_18smem_ptr_flag_bitsILi16EEENSX_INSB_IJNSB_IJSK_NSC_ILi4EEEEEENSB_IJNSC_ILi8EEES1E_EEENSB_IJSD_S1C_EEEEEENSB_IJNSB_IJSD_NSC_ILi4096EEEEEENSB_IJSK_NSC_ILi512EEEEEENSB_IJSY_NSC_ILi16384EEEEEEEEEEEEEvEENS15_INSA_20SM90_TMA_LOAD_IM2COLENS17_IS19_S1B_NSX_INSB_IJNSB_IJSK_NSC_ILi2EEEEEES1F_S1G_EEENSB_IJS1J_S1L_NSB_IJSY_NSC_ILi8192EEEEEEEEEEEEEvEEEENS_8epilogue10collective6detail29Sm90TmaWarpSpecializedAdapterINS24_15DefaultEpilogueISN_NSB_IJlNSB_IJSD_lllEEESY_EEES29_NS23_6thread17LinearCombinationISN_Li1EffLNS2A_9ScaleType4KindE0ELNS_15FloatRoundStyleE2ESN_EENS_4gemm15EpilogueDefaultEEEEEvvEEEEvNT_6ParamsE:
        .type           _ZN7cutlass13device_kernelINS_4conv6kernel13ConvUniversalINS1_16ConvProblemShapeILNS1_8OperatorE2ELi3EEENS1_10collective14CollectiveConvINS1_46MainloopSm90TmaGmmaWarpSpecializedImplicitGemmILS5_2ELi4ELi3EN4cute5tupleIJNSA_1CILi1EEESD_SD_EEENS1_36KernelImplicitTmaWarpSpecializedSm90ELi1EEENSB_IJNSC_ILi256EEENSB_IJNSC_ILi128EEEEEENSB_IJNSC_ILi64EEEEEEEEENS_6half_tESN_NSA_8TiledMMAINSA_8MMA_AtomIJNSA_4SM904GMMA26MMA_64x128x16_F32F16F16_SSILNSR_5MajorE1ELST_1ELNSR_7ScaleInE1ELSU_1EEEEEENSA_6LayoutISE_NSB_IJNSC_ILi0EEESY_SY_EEEEENSB_IJNSA_10UnderscoreES11_S11_EEEEENS7_6detail26Sm90ImplicitGemmTileTraitsINSA_13SM90_TMA_LOADENSA_14ComposedLayoutINSA_7SwizzleILi3ELi4ELi3EEENSA_18smem_ptr_flag_bitsILi16EEENSX_INSB_IJNSB_IJSK_NSC_ILi4EEEEEENSB_IJNSC_ILi8EEES1E_EEENSB_IJSD_S1C_EEEEEENSB_IJNSB_IJSD_NSC_ILi4096EEEEEENSB_IJSK_NSC_ILi512EEEEEENSB_IJSY_NSC_ILi16384EEEEEEEEEEEEEvEENS15_INSA_20SM90_TMA_LOAD_IM2COLENS17_IS19_S1B_NSX_INSB_IJNSB_IJSK_NSC_ILi2EEEEEES1F_S1G_EEENSB_IJS1J_S1L_NSB_IJSY_NSC_ILi8192EEEEEEEEEEEEEvEEEENS_8epilogue10collective6detail29Sm90TmaWarpSpecializedAdapterINS24_15DefaultEpilogueISN_NSB_IJlNSB_IJSD_lllEEESY_EEES29_NS23_6thread17LinearCombinationISN_Li1EffLNS2A_9ScaleType4KindE0ELNS_15FloatRoundStyleE2ESN_EENS_4gemm15EpilogueDefaultEEEEEvvEEEEvNT_6ParamsE,@function
        .size           _ZN7cutlass13device_kernelINS_4conv6kernel13ConvUniversalINS1_16ConvProblemShapeILNS1_8OperatorE2ELi3EEENS1_10collective14CollectiveConvINS1_46MainloopSm90TmaGmmaWarpSpecializedImplicitGemmILS5_2ELi4ELi3EN4cute5tupleIJNSA_1CILi1EEESD_SD_EEENS1_36KernelImplicitTmaWarpSpecializedSm90ELi1EEENSB_IJNSC_ILi256EEENSB_IJNSC_ILi128EEEEEENSB_IJNSC_ILi64EEEEEEEEENS_6half_tESN_NSA_8TiledMMAINSA_8MMA_AtomIJNSA_4SM904GMMA26MMA_64x128x16_F32F16F16_SSILNSR_5MajorE1ELST_1ELNSR_7ScaleInE1ELSU_1EEEEEENSA_6LayoutISE_NSB_IJNSC_ILi0EEESY_SY_EEEEENSB_IJNSA_10UnderscoreES11_S11_EEEEENS7_6detail26Sm90ImplicitGemmTileTraitsINSA_13SM90_TMA_LOADENSA_14ComposedLayoutINSA_7SwizzleILi3ELi4ELi3EEENSA_18smem_ptr_flag_bitsILi16EEENSX_INSB_IJNSB_IJSK_NSC_ILi4EEEEEENSB_IJNSC_ILi8EEES1E_EEENSB_IJSD_S1C_EEEEEENSB_IJNSB_IJSD_NSC_ILi4096EEEEEENSB_IJSK_NSC_ILi512EEEEEENSB_IJSY_NSC_ILi16384EEEEEEEEEEEEEvEENS15_INSA_20SM90_TMA_LOAD_IM2COLENS17_IS19_S1B_NSX_INSB_IJNSB_IJSK_NSC_ILi2EEEEEES1F_S1G_EEENSB_IJS1J_S1L_NSB_IJSY_NSC_ILi8192EEEEEEEEEEEEEvEEEENS_8epilogue10collective6detail29Sm90TmaWarpSpecializedAdapterINS24_15DefaultEpilogueISN_NSB_IJlNSB_IJSD_lllEEESY_EEES29_NS23_6thread17LinearCombinationISN_Li1EffLNS2A_9ScaleType4KindE0ELNS_15FloatRoundStyleE2ESN_EENS_4gemm15EpilogueDefaultEEEEEvvEEEEvNT_6ParamsE,(.L_x_535 - _ZN7cutlass13device_kernelINS_4conv6kernel13ConvUniversalINS1_16ConvProblemShapeILNS1_8OperatorE2ELi3EEENS1_10collective14CollectiveConvINS1_46MainloopSm90TmaGmmaWarpSpecializedImplicitGemmILS5_2ELi4ELi3EN4cute5tupleIJNSA_1CILi1EEESD_SD_EEENS1_36KernelImplicitTmaWarpSpecializedSm90ELi1EEENSB_IJNSC_ILi256EEENSB_IJNSC_ILi128EEEEEENSB_IJNSC_ILi64EEEEEEEEENS_6half_tESN_NSA_8TiledMMAINSA_8MMA_AtomIJNSA_4SM904GMMA26MMA_64x128x16_F32F16F16_SSILNSR_5MajorE1ELST_1ELNSR_7ScaleInE1ELSU_1EEEEEENSA_6LayoutISE_NSB_IJNSC_ILi0EEESY_SY_EEEEENSB_IJNSA_10UnderscoreES11_S11_EEEEENS7_6detail26Sm90ImplicitGemmTileTraitsINSA_13SM90_TMA_LOADENSA_14ComposedLayoutINSA_7SwizzleILi3ELi4ELi3EEENSA_18smem_ptr_flag_bitsILi16EEENSX_INSB_IJNSB_IJSK_NSC_ILi4EEEEEENSB_IJNSC_ILi8EEES1E_EEENSB_IJSD_S1C_EEEEEENSB_IJNSB_IJSD_NSC_ILi4096EEEEEENSB_IJSK_NSC_ILi512EEEEEENSB_IJSY_NSC_ILi16384EEEEEEEEEEEEEvEENS15_INSA_20SM90_TMA_LOAD_IM2COLENS17_IS19_S1B_NSX_INSB_IJNSB_IJSK_NSC_ILi2EEEEEES1F_S1G_EEENSB_IJS1J_S1L_NSB_IJSY_NSC_ILi8192EEEEEEEEEEEEEvEEEENS_8epilogue10collective6detail29Sm90TmaWarpSpecializedAdapterINS24_15DefaultEpilogueISN_NSB_IJlNSB_IJSD_lllEEESY_EEES29_NS23_6thread17LinearCombinationISN_Li1EffLNS2A_9ScaleType4KindE0ELNS_15FloatRoundStyleE2ESN_EENS_4gemm15EpilogueDefaultEEEEEvvEEEEvNT_6ParamsE)
        .other          _ZN7cutlass13device_kernelINS_4conv6kernel13ConvUniversalINS1_16ConvProblemShapeILNS1_8OperatorE2ELi3EEENS1_10collective14CollectiveConvINS1_46MainloopSm90TmaGmmaWarpSpecializedImplicitGemmILS5_2ELi4ELi3EN4cute5tupleIJNSA_1CILi1EEESD_SD_EEENS1_36KernelImplicitTmaWarpSpecializedSm90ELi1EEENSB_IJNSC_ILi256EEENSB_IJNSC_ILi128EEEEEENSB_IJNSC_ILi64EEEEEEEEENS_6half_tESN_NSA_8TiledMMAINSA_8MMA_AtomIJNSA_4SM904GMMA26MMA_64x128x16_F32F16F16_SSILNSR_5MajorE1ELST_1ELNSR_7ScaleInE1ELSU_1EEEEEENSA_6LayoutISE_NSB_IJNSC_ILi0EEESY_SY_EEEEENSB_IJNSA_10UnderscoreES11_S11_EEEEENS7_6detail26Sm90ImplicitGemmTileTraitsINSA_13SM90_TMA_LOADENSA_14ComposedLayoutINSA_7SwizzleILi3ELi4ELi3EEENSA_18smem_ptr_flag_bitsILi16EEENSX_INSB_IJNSB_IJSK_NSC_ILi4EEEEEENSB_IJNSC_ILi8EEES1E_EEENSB_IJSD_S1C_EEEEEENSB_IJNSB_IJSD_NSC_ILi4096EEEEEENSB_IJSK_NSC_ILi512EEEEEENSB_IJSY_NSC_ILi16384EEEEEEEEEEEEEvEENS15_INSA_20SM90_TMA_LOAD_IM2COLENS17_IS19_S1B_NSX_INSB_IJNSB_IJSK_NSC_ILi2EEEEEES1F_S1G_EEENSB_IJS1J_S1L_NSB_IJSY_NSC_ILi8192EEEEEEEEEEEEEvEEEENS_8epilogue10collective6detail29Sm90TmaWarpSpecializedAdapterINS24_15DefaultEpilogueISN_NSB_IJlNSB_IJSD_lllEEESY_EEES29_NS23_6thread17LinearCombinationISN_Li1EffLNS2A_9ScaleType4KindE0ELNS_15FloatRoundStyleE2ESN_EENS_4gemm15EpilogueDefaultEEEEEvvEEEEvNT_6ParamsE,@"STO_CUDA_ENTRY STV_DEFAULT"
_ZN7cutlass13device_kernelINS_4conv6kernel13ConvUniversalINS1_16ConvProblemShapeILNS1_8OperatorE2ELi3EEENS1_10collective14CollectiveConvINS1_46MainloopSm90TmaGmmaWarpSpecializedImplicitGemmILS5_2ELi4ELi3EN4cute5tupleIJNSA_1CILi1EEESD_SD_EEENS1_36KernelImplicitTmaWarpSpecializedSm90ELi1EEENSB_IJNSC_ILi256EEENSB_IJNSC_ILi128EEEEEENSB_IJNSC_ILi64EEEEEEEEENS_6half_tESN_NSA_8TiledMMAINSA_8MMA_AtomIJNSA_4SM904GMMA26MMA_64x128x16_F32F16F16_SSILNSR_5MajorE1ELST_1ELNSR_7ScaleInE1ELSU_1EEEEEENSA_6LayoutISE_NSB_IJNSC_ILi0EEESY_SY_EEEEENSB_IJNSA_10UnderscoreES11_S11_EEEEENS7_6detail26Sm90ImplicitGemmTileTraitsINSA_13SM90_TMA_LOADENSA_14ComposedLayoutINSA_7SwizzleILi3ELi4ELi3EEENSA_18smem_ptr_flag_bitsILi16EEENSX_INSB_IJNSB_IJSK_NSC_ILi4EEEEEENSB_IJNSC_ILi8EEES1E_EEENSB_IJSD_S1C_EEEEEENSB_IJNSB_IJSD_NSC_ILi4096EEEEEENSB_IJSK_NSC_ILi512EEEEEENSB_IJSY_NSC_ILi16384EEEEEEEEEEEEEvEENS15_INSA_20SM90_TMA_LOAD_IM2COLENS17_IS19_S1B_NSX_INSB_IJNSB_IJSK_NSC_ILi2EEEEEES1F_S1G_EEENSB_IJS1J_S1L_NSB_IJSY_NSC_ILi8192EEEEEEEEEEEEEvEEEENS_8epilogue10collective6detail29Sm90TmaWarpSpecializedAdapterINS24_15DefaultEpilogueISN_NSB_IJlNSB_IJSD_lllEEESY_EEES29_NS23_6thread17LinearCombinationISN_Li1EffLNS2A_9ScaleType4KindE0ELNS_15FloatRoundStyleE2ESN_EENS_4gemm15EpilogueDefaultEEEEEvvEEEEvNT_6ParamsE:
[----:B------:R-:W0:Y:S01]  /*0000*/  LDC R1, c[0x0][0x28] ;  /* 0x00000a00ff017b82 */ /* 0x000e220000000800 */
[----:B------:R-:W1:Y:S01]  /*0010*/  S2R R4, SR_TID.X ;  /* 0x0000000000047919 */ /* 0x000e620000002100 */
[----:B------:R-:W-:Y:S01]  /*0020*/  ELECT P0, URZ, PT ;  /* 0x00000000003f782f */ /* 0x000fe20003800000 */
[----:B------:R-:W-:Y:S01]  /*0030*/  BSSY B0, `(.L_x_0) ;  /* 0x0000015000007945 */ /* 0x000fe20003800000 */
[----:B0-----:R-:W-:Y:S01]  /*0040*/  VIADD R1, R1, 0xfffffc18 ;  /* 0xfffffc1801017836 */ /* 0x001fe20000000000 */
[----:B-1----:R-:W-:-:S05]  /*0050*/  SHF.R.U32.HI R0, RZ, 0x5, R4 ;  /* 0x00000005ff007819 */ /* 0x002fca0000011604 */
[----:B------:R-:W0:Y:S02]  /*0060*/  SHFL.IDX PT, R2, R0, RZ, 0x1f ;  /* 0x00001fff00027589 */ /* 0x000e2400000e0000 */
[----:B0-----:R-:W-:Y:S02]  /*0070*/  R2UR UR9, R2 ;  /* 0x00000000020972ca */ /* 0x001fe400000e0000 */
[----:B------:R-:W-:-:S06]  /*0080*/  SHF.R.U32.HI R2, RZ, 0x7, R4 ;  /* 0x00000007ff027819 */ /* 0x000fcc0000011604 */
[----:B------:R-:W0:Y:S05]  /*0090*/  SHFL.IDX PT, R2, R2, RZ, 0x1f ;  /* 0x00001fff02027589 */ /* 0x000e2a00000e0000 */
[----:B------:R-:W-:Y:S02]  /*00a0*/  USHF.R.S32.HI UR4, URZ, 0x1f, UR9 ;  /* 0x0000001f3f047899 */ /* 0x000fe40008011409 */
[----:B------:R-:W-:Y:S02]  /*00b0*/  ISETP.NE.OR P0, PT, RZ, UR9, !P0 ;  /* 0x00000009ff007c0c */ /* 0x000fe4000c705670 */
[----:B------:R-:W-:-:S04]  /*00c0*/  ULEA.HI UR4, UR4, UR9, URZ, 0x2 ;  /* 0x0000000904047291 */ /* 0x000fc8000f8f103f */
[----:B------:R-:W-:-:S04]  /*00d0*/  ULOP3.LUT UR4, UR4, 0xfffffffc, URZ, 0xc0, !UPT ;  /* 0xfffffffc04047892 */ /* 0x000fc8000f8ec03f */
[----:B------:R-:W-:-:S03]  /*00e0*/  UIADD3 UR9, UR9, -UR4, URZ ;  /* 0x8000000409097290 */ /* 0x000fc6000fffe03f */
[----:B------:R-:W-:Y:S09]  /*00f0*/  @P0 BRA `(.L_x_1) ;  /* 0x0000000000200947 */ /* 0x000ff20003800000 */
[----:B------:R-:W-:Y:S02]  /*0100*/  ULDC.64 UR4, c[0x0][0x198] ;  /* 0x0000660000047ab9 */ /* 0x000fe40000000a00 */
[----:B------:R-:W-:Y:S02]  /*0110*/  UIADD3 UR6, UP0, UR4, 0xf0, URZ ;  /* 0x000000f004067890 */ /* 0x000fe4000ff1e03f */
[----:B------:R-:W-:Y:S02]  /*0120*/  UIADD3 UR4, UP1, UR4, 0x1f0, URZ ;  /* 0x000001f004047890 */ /* 0x000fe4000ff3e03f */
[----:B------:R-:W-:Y:S02]  /*0130*/  UIADD3.X UR7, URZ, UR5, URZ, UP0, !UPT ;  /* 0x000000053f077290 */ /* 0x000fe400087fe43f */
[----:B------:R-:W-:-:S07]  /*0140*/  UIADD3.X UR5, URZ, UR5, URZ, UP1, !UPT ;  /* 0x000000053f057290 */ /* 0x000fce0008ffe43f */
[----:B------:R1:W-:Y:S02]  /*0150*/  UTMACCTL.PF [UR6] ;  /* 0x00000000060079b9 */ /* 0x0003e40008040000 */
[----:B------:R1:W-:Y:S02]  /*0160*/  UTMACCTL.PF [UR4] ;  /* 0x00000000040079b9 */ /* 0x0003e40008040000 */
[----:B-1----:R-:W-:Y:S01]  /*0170*/  NOP ;  /* 0x0000000000007918 */ /* 0x002fe20000000000 */
.L_x_1:
[----:B------:R-:W-:Y:S05]  /*0180*/  BSYNC B0 ;  /* 0x0000000000007941 */ /* 0x000fea0003800000 */
.L_x_0:
[----:B------:R-:W1:Y:S01]  /*0190*/  SHFL.IDX PT, R0, R0, RZ, 0x1f ;  /* 0x00001fff00007589 */ /* 0x000e6200000e0000 */
[----:B0-----:R-:W-:-:S13]  /*01a0*/  R2UR UR12, R2 ;  /* 0x00000000020c72ca */ /* 0x001fda00000e0000 */
[----:B------:R-:W-:Y:S02]  /*01b0*/  ULOP3.LUT UP0, URZ, UR12, UR9, URZ, 0xfc, !UPT ;  /* 0x000000090c3f7292 */ /* 0x000fe4000f80fc3f */
[----:B------:R-:W-:Y:S02]  /*01c0*/  UISETP.NE.AND UP1, UPT, UR12, 0x1, UPT ;  /* 0x000000010c00788c */ /* 0x000fe4000bf25270 */
[----:B------:R-:W-:-:S04]  /*01d0*/  USEL UR6, URZ, 0x1, UP0 ;  /* 0x000000013f067887 */ /* 0x000fc80008000000 */
[----:B------:R-:W-:Y:S01]  /*01e0*/  USEL UR6, UR6, 0x2, UP1 ;  /* 0x0000000206067887 */ /* 0x000fe20008800000 */
[----:B-1----:R-:W-:-:S13]  /*01f0*/  ISETP.NE.AND P0, PT, R0, RZ, PT ;  /* 0x000000ff0000720c */ /* 0x002fda0003f05270 */
[----:B------:R-:W-:Y:S05]  /*0200*/  @P0 BRA `(.L_x_2) ;  /* 0x0000000000580947 */ /* 0x000fea0003800000 */
[----:B------:R-:W0:Y:S01]  /*0210*/  S2UR UR7, SR_CgaCtaId ;  /* 0x00000000000779c3 */ /* 0x000e220000008800 */
[----:B------:R-:W-:Y:S01]  /*0220*/  UMOV UR4, 0x400 ;  /* 0x0000040000047882 */ /* 0x000fe20000000000 */
[----:B------:R-:W-:Y:S01]  /*0230*/  UMOV UR5, 0x1 ;  /* 0x0000000100057882 */ /* 0x000fe20000000000 */
[----:B------:R-:W-:Y:S01]  /*0240*/  UMOV UR10, 0x80 ;  /* 0x00000080000a7882 */ /* 0x000fe20000000000 */
[----:B------:R-:W-:Y:S01]  /*0250*/  ELECT P0, URZ, PT ;  /* 0x00000000003f782f */ /* 0x000fe20003800000 */
[----:B------:R-:W-:-:S04]  /*0260*/  UIADD3 UR10, -UR10, 0x100000, URZ ;  /* 0x001000000a0a7890 */ /* 0x000fc8000fffe13f */
[----:B------:R-:W-:Y:S02]  /*0270*/  USHF.L.U32 UR11, UR10, 0xb, URZ ;  /* 0x0000000b0a0b7899 */ /* 0x000fe4000800063f */
[----:B------:R-:W-:Y:S02]  /*0280*/  USHF.L.U32 UR10, UR10, 0x1, URZ ;  /* 0x000000010a0a7899 */ /* 0x000fe4000800063f */
[----:B0-----:R-:W-:Y:S02]  /*0290*/  ULEA UR7, UR7, UR4, 0x18 ;  /* 0x0000000407077291 */ /* 0x001fe4000f8ec03f */
[----:B------:R-:W-:-:S04]  /*02a0*/  UIADD3 UR4, -UR5, 0x100000, URZ ;  /* 0x0010000005047890 */ /* 0x000fc8000fffe13f */
[----:B------:R-:W-:Y:S02]  /*02b0*/  USHF.L.U32 UR5, UR4, 0xb, URZ ;  /* 0x0000000b04057899 */ /* 0x000fe4000800063f */
[----:B------:R-:W-:Y:S01]  /*02c0*/  USHF.L.U32 UR4, UR4, 0x1, URZ ;  /* 0x0000000104047899 */ /* 0x000fe2000800063f */
[----:B------:R-:W0:Y:S11]  /*02d0*/  FENCE.VIEW.ASYNC.S ;  /* 0x00000000000073c6 */ /* 0x000e360000000000 */
[----:B0-----:R0:W1:Y:S01]  /*02e0*/  SYNCS.EXCH.64 URZ, [UR7+0x30000], UR4 ;  /* 0x03000004073f75b2 */ /* 0x0010620008000100 */
[----:B------:R0:W2:Y:S01]  /*02f0*/  SYNCS.EXCH.64 URZ, [UR7+0x30020], UR10 ;  /* 0x0300200a073f75b2 */ /* 0x0000a20008000100 */
[----:B------:R0:W3:Y:S01]  /*0300*/  SYNCS.EXCH.64 URZ, [UR7+0x30008], UR4 ;  /* 0x03000804073f75b2 */ /* 0x0000e20008000100 */
[----:B------:R0:W4:Y:S01]  /*0310*/  SYNCS.EXCH.64 URZ, [UR7+0x30028], UR10 ;  /* 0x0300280a073f75b2 */ /* 0x0001220008000100 */
[----:B------:R0:W0:Y:S01]  /*0320*/  SYNCS.EXCH.64 URZ, [UR7+0x30010], UR4 ;  /* 0x03001004073f75b2 */ /* 0x0000220008000100 */
[----:B------:R0:W0:Y:S01]  /*0330*/  SYNCS.EXCH.64 URZ, [UR7+0x30030], UR10 ;  /* 0x0300300a073f75b2 */ /* 0x0000220008000100 */
[----:B------:R0:W0:Y:S01]  /*0340*/  SYNCS.EXCH.64 URZ, [UR7+0x30018], UR4 ;  /* 0x03001804073f75b2 */ /* 0x0000220008000100 */
[----:B------:R0:W0:Y:S01]  /*0350*/  SYNCS.EXCH.64 URZ, [UR7+0x30038], UR10 ;  /* 0x0300380a073f75b2 */ /* 0x0000220008000100 */
[----:B------:R-:W-:Y:S01]  /*0360*/  NOP ;  /* 0x0000000000007918 */ /* 0x000fe20000000000 */
.L_x_2:
[----:B0-----:R-:W-:Y:S01]  /*0370*/  ULDC.64 UR4, c[0x0][0x618] ;  /* 0x0001860000047ab9 */ /* 0x001fe20000000a00 */
[----:B------:R-:W-:Y:S01]  /*0380*/  NOP ;  /* 0x0000000000007918 */ /* 0x000fe20000000000 */
[----:B------:R-:W-:Y:S01]  /*0390*/  ISETP.NE.U32.AND P0, PT, RZ, UR4, PT ;  /* 0x00000004ff007c0c */ /* 0x000fe2000bf05070 */
[----:B------:R-:W-:Y:S01]  /*03a0*/  NOP ;  /* 0x0000000000007918 */ /* 0x000fe20000000000 */
[----:B------:R-:W-:Y:S01]  /*03b0*/  ULDC.64 UR26, c[0x0][0x208] ;  /* 0x00008200001a7ab9 */ /* 0x000fe20000000a00 */
[----:B-1234-:R-:W-:Y:S01]  /*03c0*/  BAR.SYNC.DEFER_BLOCKING 0x0 ;  /* 0x0000000000007b1d */ /* 0x01efe20000010000 */
[----:B------:R-:W-:-:S13]  /*03d0*/  ISETP.NE.AND.EX P0, PT, RZ, UR5, PT, P0 ;  /* 0x00000005ff007c0c */ /* 0x000fda000bf05300 */
[----:B------:R-:W-:Y:S05]  /*03e0*/  @!P0 BRA `(.L_x_3) ;  /* 0x0000000000208947 */ /* 0x000fea0003800000 */
[----:B------:R-:W0:Y:S02]  /*03f0*/  LDC.64 R2, c[0x0][0x618] ;  /* 0x00018600ff027b82 */ /* 0x000e240000000a00 */
[----:B0-----:R-:W2:Y:S02]  /*0400*/  LDG.E.64 R2, desc[UR26][R2.64] ;  /* 0x0000001a02027981 */ /* 0x001ea4000c1e1b00 */
[----:B--2---:R-:W-:-:S04]  /*0410*/  ISETP.NE.U32.AND P0, PT, R2, RZ, PT ;  /* 0x000000ff0200720c */ /* 0x004fc80003f05070 */
[----:B------:R-:W-:-:S13]  /*0420*/  ISETP.NE.AND.EX P0, PT, R3, RZ, PT, P0 ;  /* 0x000000ff0300720c */ /* 0x000fda0003f05300 */
[----:B------:R-:W-:Y:S05]  /*0430*/  @!P0 BRA `(.L_x_3) ;  /* 0x00000000000c8947 */ /* 0x000fea0003800000 */
[----:B------:R-:W2:Y:S02]  /*0440*/  LD.E R2, desc[UR26][R2.64] ;  /* 0x0000001a02027980 */ /* 0x000ea4000c101900 */
[----:B--2---:R-:W-:Y:S01]  /*0450*/  R2UR UR13, R2 ;  /* 0x00000000020d72ca */ /* 0x004fe200000e0000 */
[----:B------:R-:W-:-:S14]  /*0460*/  BRA `(.L_x_4) ;  /* 0x0000000000247947 */ /* 0x000fdc0003800000 */
.L_x_3:
[----:B------:R-:W-:Y:S02]  /*0470*/  ULDC.64 UR4, c[0x0][0x608] ;  /* 0x0001820000047ab9 */ /* 0x000fe40000000a00 */
[----:B------:R-:W-:-:S04]  /*0480*/  ISETP.NE.U32.AND P0, PT, RZ, UR4, PT ;  /* 0x00000004ff007c0c */ /* 0x000fc8000bf05070 */
[----:B------:R-:W-:-:S13]  /*0490*/  ISETP.NE.AND.EX P0, PT, RZ, UR5, PT, P0 ;  /* 0x00000005ff007c0c */ /* 0x000fda000bf05300 */
[----:B------:R-:W-:Y:S05]  /*04a0*/  @!P0 BRA `(.L_x_5) ;  /* 0x0000000000108947 */ /* 0x000fea0003800000 */
[----:B------:R-:W0:Y:S02]  /*04b0*/  LDC.64 R2, c[0x0][0x608] ;  /* 0x00018200ff027b82 */ /* 0x000e240000000a00 */
[----:B0-----:R-:W2:Y:S02]  /*04c0*/  LDG.E R2, desc[UR26][R2.64] ;  /* 0x0000001a02027981 */ /* 0x001ea4000c1e1900 */
[----:B--2---:R-:W-:Y:S01]  /*04d0*/  R2UR UR13, R2 ;  /* 0x00000000020d72ca */ /* 0x004fe200000e0000 */
[----:B------:R-:W-:-:S14]  /*04e0*/  BRA `(.L_x_4) ;  /* 0x0000000000047947 */ /* 0x000fdc0003800000 */
.L_x_5:
[----:B------:R-:W-:-:S05]  /*04f0*/  ULDC UR13, c[0x0][0x600] ;  /* 0x00018000000d7ab9 */ /* 0x000fca0000000800 */
.L_x_4:
[----:B------:R-:W-:Y:S02]  /*0500*/  ULDC.64 UR4, c[0x0][0x620] ;  /* 0x0001880000047ab9 */ /* 0x000fe40000000a00 */
[----:B------:R-:W-:-:S04]  /*0510*/  ISETP.NE.U32.AND P0, PT, RZ, UR4, PT ;  /* 0x00000004ff007c0c */ /* 0x000fc8000bf05070 */
        /* <DEDUP_REMOVED lines=10> */
.L_x_6:
        /* <DEDUP_REMOVED lines=8> */
.L_x_8:
[----:B------:R-:W-:-:S05]  /*0640*/  ULDC UR8, c[0x0][0x604] ;  /* 0x0001810000087ab9 */ /* 0x000fca0000000800 */
.L_x_7:
[----:B------:R-:W-:Y:S01]  /*0650*/  ULDC UR4, c[0x0][0x4d8] ;  /* 0x0001360000047ab9 */ /* 0x000fe20000000800 */
[----:B------:R-:W0:Y:S01]  /*0660*/  S2R R5, SR_CTAID.Y ;  /* 0x0000000000057919 */ /* 0x000e220000002600 */
[----:B------:R-:W-:Y:S01]  /*0670*/  UIADD3 UR4, UR4, 0x7f, URZ ;  /* 0x0000007f04047890 */ /* 0x000fe2000fffe03f */
[----:B------:R-:W1:Y:S01]  /*0680*/  S2UR UR10, SR_CTAID.Y ;  /* 0x00000000000a79c3 */ /* 0x000e620000002600 */
[----:B------:R-:W-:Y:S01]  /*0690*/  ULDC UR23, c[0x0][0x4dc] ;  /* 0x0001370000177ab9 */ /* 0x000fe20000000800 */
[----:B------:R-:W-:Y:S01]  /*06a0*/  ULDC UR24, c[0x0][0x4e0] ;  /* 0x0001380000187ab9 */ /* 0x000fe20000000800 */
[----:B------:R-:W-:Y:S01]  /*06b0*/  USHF.R.S32.HI UR5, URZ, 0x1f, UR4 ;  /* 0x0000001f3f057899 */ /* 0x000fe20008011404 */
[----:B------:R-:W-:Y:S01]  /*06c0*/  IMAD.U32 R6, RZ, RZ, UR23 ;  /* 0x00000017ff067e24 */ /* 0x000fe2000f8e00ff */
[----:B------:R-:W-:Y:S01]  /*06d0*/  ULDC UR25, c[0x0][0x294] ;  /* 0x0000a50000197ab9 */ /* 0x000fe20000000800 */
[----:B------:R-:W-:Y:S01]  /*06e0*/  ISETP.NE.AND P0, PT, RZ, UR12, PT ;  /* 0x0000000cff007c0c */ /* 0x000fe2000bf05270 */
[----:B------:R-:W-:-:S02]  /*06f0*/  ULEA.HI UR5, UR5, UR4, URZ, 0x7 ;  /* 0x0000000405057291 */ /* 0x000fc4000f8f383f */
[----:B------:R-:W-:Y:S01]  /*0700*/  IABS R6, R6 ;  /* 0x0000000600067213 */ /* 0x000fe20000000000 */
[----:B------:R-:W-:Y:S01]  /*0710*/  UMOV UR4, URZ ;  /* 0x0000003f00047c82 */ /* 0x000fe20008000000 */
[----:B------:R-:W-:Y:S02]  /*0720*/  USHF.R.S32.HI UR15, URZ, 0x7, UR5 ;  /* 0x000000073f0f7899 */ /* 0x000fe40008011405 */
[----:B------:R-:W-:-:S04]  /*0730*/  R2UR UR16, R6 ;  /* 0x00000000061072ca */ /* 0x000fc800000e0000 */
[----:B------:R-:W-:-:S05]  /*0740*/  IMAD.U32 R3, RZ, RZ, UR15 ;  /* 0x0000000fff037e24 */ /* 0x000fca000f8e00ff */
[-C--:B------:R-:W-:Y:S02]  /*0750*/  IABS R0, R3.reuse ;  /* 0x0000000300007213 */ /* 0x080fe40000000000 */
[----:B------:R-:W-:Y:S02]  /*0760*/  IABS R3, R3 ;  /* 0x0000000300037213 */ /* 0x000fe40000000000 */
[----:B------:R-:W-:-:S13]  /*0770*/  R2UR UR14, R0 ;  /* 0x00000000000e72ca */ /* 0x000fda00000e0000 */
[----:B------:R-:W2:Y:S08]  /*0780*/  I2F.RP R0, UR14 ;  /* 0x0000000e00007d06 */ /* 0x000eb00008209400 */
[----:B--2---:R-:W2:Y:S02]  /*0790*/  MUFU.RCP R0, R0 ;  /* 0x0000000000007308 */ /* 0x004ea40000001000 */
[----:B--2---:R-:W-:Y:S01]  /*07a0*/  VIADD R2, R0, 0xffffffe ;  /* 0x0ffffffe00027836 */ /* 0x004fe20000000000 */
[----:B0-----:R-:W-:-:S04]  /*07b0*/  IABS R0, R5 ;  /* 0x0000000500007213 */ /* 0x001fc80000000000 */
[----:B------:R-:W-:Y:S01]  /*07c0*/  R2UR UR11, R0 ;  /* 0x00000000000b72ca */ /* 0x000fe200000e0000 */
[----:B------:R-:W0:Y:S08]  /*07d0*/  F2I.FTZ.U32.TRUNC.NTZ R2, R2 ;  /* 0x0000000200027305 */ /* 0x000e30000021f000 */
[----:B------:R-:W2:Y:S01]  /*07e0*/  I2F.RP R0, UR16 ;  /* 0x0000001000007d06 */ /* 0x000ea20008209400 */
[----:B0-----:R-:W-:Y:S01]  /*07f0*/  R2UR UR5, R2 ;  /* 0x00000000020572ca */ /* 0x001fe200000e0000 */
[----:B------:R-:W-:-:S06]  /*0800*/  IMAD.MOV R2, RZ, RZ, -R3 ;  /* 0x000000ffff027224 */ /* 0x000fcc00078e0a03 */
[----:B--2---:R-:W0:Y:S06]  /*0810*/  MUFU.RCP R0, R0 ;  /* 0x0000000000007308 */ /* 0x004e2c0000001000 */
[----:B------:R-:W-:-:S04]  /*0820*/  UIADD3 UR7, URZ, -UR5, URZ ;  /* 0x800000053f077290 */ /* 0x000fc8000fffe03f */
[----:B------:R-:W-:-:S04]  /*0830*/  UIMAD UR7, UR7, UR14, URZ ;  /* 0x0000000e070772a4 */ /* 0x000fc8000f8e023f */
[----:B------:R-:W-:-:S03]  /*0840*/  UIMAD.WIDE.U32 UR4, UR5, UR7, UR4 ;  /* 0x00000007050472a5 */ /* 0x000fc6000f8e0004 */
[----:B------:R-:W-:Y:S01]  /*0850*/  R2UR UR7, R2 ;  /* 0x00000000020772ca */ /* 0x000fe200000e0000 */
[----:B------:R-:W-:Y:S01]  /*0860*/  UIMAD.WIDE.U32 UR4, UR5, UR11, URZ ;  /* 0x0000000b050472a5 */ /* 0x000fe2000f8e003f */
[----:B0-----:R-:W-:-:S06]  /*0870*/  VIADD R2, R0, 0xffffffe ;  /* 0x0ffffffe00027836 */ /* 0x001fcc0000000000 */
[----:B------:R-:W0:Y:S05]  /*0880*/  F2I.FTZ.U32.TRUNC.NTZ R2, R2 ;  /* 0x0000000200027305 */ /* 0x000e2a000021f000 */
[----:B------:R-:W-:-:S04]  /*0890*/  UIMAD UR4, UR5, UR7, UR11 ;  /* 0x00000007050472a4 */ /* 0x000fc8000f8e020b */
[----:B------:R-:W-:-:S11]  /*08a0*/  UISETP.GT.U32.AND UP1, UPT, UR14, UR4, UPT ;  /* 0x000000040e00728c */ /* 0x000fd6000bf24070 */
[----:B------:R-:W-:Y:S02]  /*08b0*/  @!UP1 UIADD3 UR4, UR4, -UR14, URZ ;  /* 0x8000000e04049290 */ /* 0x000fe4000fffe03f */
[----:B------:R-:W-:Y:S02]  /*08c0*/  @!UP1 UIADD3 UR5, UR5, 0x1, URZ ;  /* 0x0000000105059890 */ /* 0x000fe4000fffe03f */
[----:B------:R-:W-:Y:S02]  /*08d0*/  UISETP.GE.U32.AND UP0, UPT, UR4, UR14, UPT ;  /* 0x0000000e0400728c */ /* 0x000fe4000bf06070 */
[----:B-1----:R-:W-:-:S04]  /*08e0*/  ULOP3.LUT UR4, UR10, UR15, URZ, 0x3c, !UPT ;  /* 0x0000000f0a047292 */ /* 0x002fc8000f8e3c3f */
[----:B------:R-:W-:-:S03]  /*08f0*/  UISETP.GE.AND UP1, UPT, UR4, URZ, UPT ;  /* 0x0000003f0400728c */ /* 0x000fc6000bf26270 */
[----:B------:R-:W-:Y:S02]  /*0900*/  UMOV UR4, URZ ;  /* 0x0000003f00047c82 */ /* 0x000fe40008000000 */
[----:B------:R-:W-:Y:S02]  /*0910*/  @UP0 UIADD3 UR5, UR5, 0x1, URZ ;  /* 0x0000000105050890 */ /* 0x000fe4000fffe03f */
[----:B------:R-:W-:-:S05]  /*0920*/  UISETP.NE.AND UP0, UPT, UR15, URZ, UPT ;  /* 0x0000003f0f00728c */ /* 0x000fca000bf05270 */
[----:B------:R-:W-:Y:S01]  /*0930*/  UMOV UR14, UR5 ;  /* 0x00000005000e7c82 */ /* 0x000fe20008000000 */
[----:B0-----:R-:W-:Y:S01]  /*0940*/  R2UR UR5, R2 ;  /* 0x00000000020572ca */ /* 0x001fe200000e0000 */
[----:B------:R-:W-:Y:S01]  /*0950*/  @!UP1 UIADD3 UR14, -UR14, URZ, URZ ;  /* 0x0000003f0e0e9290 */ /* 0x000fe2000fffe13f */
[----:B------:R-:W-:-:S03]  /*0960*/  IMAD.U32 R2, RZ, RZ, UR24 ;  /* 0x00000018ff027e24 */ /* 0x000fc6000f8e00ff */
[----:B------:R-:W-:Y:S02]  /*0970*/  @!UP0 ULOP3.LUT UR14, URZ, UR15, URZ, 0x33, !UPT ;  /* 0x0000000f3f0e8292 */ /* 0x000fe4000f8e333f */
[----:B------:R-:W-:-:S04]  /*0980*/  IABS R2, R2 ;  /* 0x0000000200027213 */ /* 0x000fc80000000000 */
[----:B------:R-:W-:Y:S01]  /*0990*/  IMAD.U32 R0, RZ, RZ, UR14 ;  /* 0x0000000eff007e24 */ /* 0x000fe2000f8e00ff */
[----:B------:R-:W-:Y:S01]  /*09a0*/  R2UR UR17, R2 ;  /* 0x00000000021172ca */ /* 0x000fe200000e0000 */
[----:B------:R-:W-:-:S03]  /*09b0*/  UIADD3 UR7, URZ, -UR5, URZ ;  /* 0x800000053f077290 */ /* 0x000fc6000fffe03f */
[----:B------:R-:W-:Y:S01]  /*09c0*/  IABS R0, R0 ;  /* 0x0000000000007213 */ /* 0x000fe20000000000 */
[----:B------:R-:W-:-:S03]  /*09d0*/  UIMAD UR7, UR7, UR16, URZ ;  /* 0x00000010070772a4 */ /* 0x000fc6000f8e023f */
[----:B------:R-:W-:Y:S01]  /*09e0*/  R2UR UR11, R0 ;  /* 0x00000000000b72ca */ /* 0x000fe200000e0000 */
[----:B------:R-:W-:-:S04]  /*09f0*/  UIMAD.WIDE.U32 UR4, UR5, UR7, UR4 ;  /* 0x00000007050472a5 */ /* 0x000fc8000f8e0004 */
[----:B------:R-:W0:Y:S08]  /*0a00*/  I2F.RP R0, UR17 ;  /* 0x0000001100007d06 */ /* 0x000e300008209400 */
[----:B------:R-:W-:-:S04]  /*0a10*/  UIMAD.WIDE.U32 UR4, UR5, UR11, URZ ;  /* 0x0000000b050472a5 */ /* 0x000fc8000f8e003f */
[----:B------:R-:W-:Y:S01]  /*0a20*/  UIADD3 UR4, -UR5, URZ, URZ ;  /* 0x0000003f05047290 */ /* 0x000fe2000fffe13f */
[----:B0-----:R-:W0:Y:S03]  /*0a30*/  MUFU.RCP R0, R0 ;  /* 0x0000000000007308 */ /* 0x001e260000001000 */
[----:B------:R-:W-:-:S04]  /*0a40*/  UIMAD UR4, UR16, UR4, UR11 ;  /* 0x00000004100472a4 */ /* 0x000fc8000f8e020b */
[----:B------:R-:W-:-:S11]  /*0a50*/  UISETP.GT.U32.AND UP1, UPT, UR16, UR4, UPT ;  /* 0x000000041000728c */ /* 0x000fd6000bf24070 */
[----:B------:R-:W-:Y:S01]  /*0a60*/  @!UP1 UIADD3 UR4, UR4, -UR16, URZ ;  /* 0x8000001004049290 */ /* 0x000fe2000fffe03f */
[----:B0-----:R-:W-:Y:S01]  /*0a70*/  VIADD R2, R0, 0xffffffe ;  /* 0x0ffffffe00027836 */ /* 0x001fe20000000000 */
[----:B------:R-:W-:Y:S02]  /*0a80*/  @!UP1 UIADD3 UR5, UR5, 0x1, URZ ;  /* 0x0000000105059890 */ /* 0x000fe4000fffe03f */
[----:B------:R-:W-:Y:S02]  /*0a90*/  UISETP.GE.U32.AND UP0, UPT, UR4, UR16, UPT ;  /* 0x000000100400728c */ /* 0x000fe4000bf06070 */
[----:B------:R-:W-:Y:S01]  /*0aa0*/  ULOP3.LUT UR4, UR14, UR23, URZ, 0x3c, !UPT ;  /* 0x000000170e047292 */ /* 0x000fe2000f8e3c3f */
[----:B------:R-:W0:Y:S03]  /*0ab0*/  F2I.FTZ.U32.TRUNC.NTZ R2, R2 ;  /* 0x0000000200027305 */ /* 0x000e26000021f000 */
[----:B------:R-:W-:-:S03]  /*0ac0*/  UISETP.GE.AND UP1, UPT, UR4, URZ, UPT ;  /* 0x0000003f0400728c */ /* 0x000fc6000bf26270 */
[----:B------:R-:W-:Y:S02]  /*0ad0*/  UMOV UR4, URZ ;  /* 0x0000003f00047c82 */ /* 0x000fe40008000000 */
[----:B------:R-:W-:Y:S02]  /*0ae0*/  @UP0 UIADD3 UR5, UR5, 0x1, URZ ;  /* 0x0000000105050890 */ /* 0x000fe4000fffe03f */
[----:B------:R-:W-:-:S05]  /*0af0*/  UISETP.NE.AND UP0, UPT, UR23, URZ, UPT ;  /* 0x0000003f1700728c */ /* 0x000fca000bf05270 */
[----:B------:R-:W-:Y:S01]  /*0b00*/  UMOV UR16, UR5 ;  /* 0x0000000500107c82 */ /* 0x000fe20008000000 */
[----:B0-----:R-:W-:Y:S01]  /*0b10*/  R2UR UR5, R2 ;  /* 0x00000000020572ca */ /* 0x001fe200000e0000 */
[----:B------:R-:W-:-:S04]  /*0b20*/  @!UP1 UIADD3 UR16, -UR16, URZ, URZ ;  /* 0x0000003f10109290 */ /* 0x000fc8000fffe13f */
[----:B------:R-:W-:-:S06]  /*0b30*/  @!UP0 ULOP3.LUT UR16, URZ, UR23, URZ, 0x33, !UPT ;  /* 0x000000173f108292 */ /* 0x000fcc000f8e333f */
[----:B------:R-:W-:Y:S02]  /*0b40*/  IMAD.U32 R0, RZ, RZ, UR16 ;  /* 0x00000010ff007e24 */ /* 0x000fe4000f8e00ff */
[----:B------:R-:W-:-:S03]  /*0b50*/  UIADD3 UR7, URZ, -UR5, URZ ;  /* 0x800000053f077290 */ /* 0x000fc6000fffe03f */
[----:B------:R-:W-:Y:S01]  /*0b60*/  IABS R0, R0 ;  /* 0x0000000000007213 */ /* 0x000fe20000000000 */
[----:B------:R-:W-:-:S03]  /*0b70*/  UIMAD UR7, UR7, UR17, URZ ;  /* 0x00000011070772a4 */ /* 0x000fc6000f8e023f */
[----:B------:R-:W-:Y:S01]  /*0b80*/  R2UR UR11, R0 ;  /* 0x00000000000b72ca */ /* 0x000fe200000e0000 */
[----:B------:R-:W-:Y:S02]  /*0b90*/  UIMAD.WIDE.U32 UR4, UR5, UR7, UR4 ;  /* 0x00000007050472a5 */ /* 0x000fe4000f8e0004 */
[----:B------:R-:W-:-:S10]  /*0ba0*/  UIADD3 UR7, UR25, 0x3f, URZ ;  /* 0x0000003f19077890 */ /* 0x000fd4000fffe03f */
[----:B------:R-:W-:-:S04]  /*0bb0*/  UIMAD.WIDE.U32 UR4, UR5, UR11, URZ ;  /* 0x0000000b050472a5 */ /* 0x000fc8000f8e003f */
[----:B------:R-:W-:-:S04]  /*0bc0*/  UIADD3 UR4, -UR5, URZ, URZ ;  /* 0x0000003f05047290 */ /* 0x000fc8000fffe13f */
[----:B------:R-:W-:Y:S02]  /*0bd0*/  UIMAD UR4, UR17, UR4, UR11 ;  /* 0x00000004110472a4 */ /* 0x000fe4000f8e020b */
[----:B------:R-:W-:Y:S02]  /*0be0*/  ULOP3.LUT UR11, UR16, UR24, URZ, 0x3c, !UPT ;  /* 0x00000018100b7292 */ /* 0x000fe4000f8e3c3f */
[----:B------:R-:W-:-:S11]  /*0bf0*/  UISETP.GT.U32.AND UP1, UPT, UR17, UR4, UPT ;  /* 0x000000041100728c */ /* 0x000fd6000bf24070 */
[----:B------:R-:W-:Y:S02]  /*0c00*/  @!UP1 UIADD3 UR4, UR4, -UR17, URZ ;  /* 0x8000001104049290 */ /* 0x000fe4000fffe03f */
[----:B------:R-:W-:Y:S02]  /*0c10*/  @!UP1 UIADD3 UR5, UR5, 0x1, URZ ;  /* 0x0000000105059890 */ /* 0x000fe4000fffe03f */
[----:B------:R-:W-:Y:S02]  /*0c20*/  UISETP.GE.U32.AND UP0, UPT, UR4, UR17, UPT ;  /* 0x000000110400728c */ /* 0x000fe4000bf06070 */
[----:B------:R-:W-:Y:S02]  /*0c30*/  UISETP.GE.AND UP1, UPT, UR11, URZ, UPT ;  /* 0x0000003f0b00728c */ /* 0x000fe4000bf26270 */
[----:B------:R-:W-:Y:S02]  /*0c40*/  USHF.R.S32.HI UR4, URZ, 0x1f, UR7 ;  /* 0x0000001f3f047899 */ /* 0x000fe40008011407 */
[----:B------:R-:W-:-:S02]  /*0c50*/  UIADD3 UR11, -UR14, URZ, URZ ;  /* 0x0000003f0e0b7290 */ /* 0x000fc4000fffe13f */
[----:B------:R-:W-:Y:S02]  /*0c60*/  ULEA.HI UR4, UR4, UR7, URZ, 0x6 ;  /* 0x0000000704047291 */ /* 0x000fe4000f8f303f */
[----:B------:R-:W-:Y:S02]  /*0c70*/  UIMAD UR15, UR15, UR11, UR10 ;  /* 0x0000000b0f0f72a4 */ /* 0x000fe4000f8e020a */
[----:B------:R-:W-:Y:S02]  /*0c80*/  @UP0 UIADD3 UR5, UR5, 0x1, URZ ;  /* 0x0000000105050890 */ /* 0x000fe4000fffe03f */
[----:B------:R-:W-:-:S05]  /*0c90*/  UISETP.NE.AND UP0, UPT, UR24, URZ, UPT ;  /* 0x0000003f1800728c */ /* 0x000fca000bf05270 */
[----:B------:R-:W-:Y:S01]  /*0ca0*/  UMOV UR7, UR5 ;  /* 0x0000000500077c82 */ /* 0x000fe20008000000 */
[----:B------:R-:W-:Y:S02]  /*0cb0*/  USHF.R.S32.HI UR5, URZ, 0x6, UR4 ;  /* 0x000000063f057899 */ /* 0x000fe40008011404 */
[----:B------:R-:W-:Y:S02]  /*0cc0*/  @!UP1 UIADD3 UR7, -UR7, URZ, URZ ;  /* 0x0000003f07079290 */ /* 0x000fe4000fffe13f */
[----:B------:R-:W-:Y:S02]  /*0cd0*/  UIADD3 UR4, -UR16, URZ, URZ ;  /* 0x0000003f10047290 */ /* 0x000fe4000fffe13f */
[----:B------:R-:W-:Y:S02]  /*0ce0*/  @!UP0 ULOP3.LUT UR7, URZ, UR24, URZ, 0x33, !UPT ;  /* 0x000000183f078292 */ /* 0x000fe4000f8e333f */
[----:B------:R-:W-:Y:S02]  /*0cf0*/  UIMAD UR23, UR23, UR4, UR14 ;  /* 0x00000004171772a4 */ /* 0x000fe4000f8e020e */
[----:B------:R-:W-:-:S04]  /*0d00*/  UIADD3 UR10, -UR7, URZ, URZ ;  /* 0x0000003f070a7290 */ /* 0x000fc8000fffe13f */
[----:B------:R-:W-:Y:S01]  /*0d10*/  UIMAD UR24, UR24, UR10, UR16 ;  /* 0x0000000a181872a4 */ /* 0x000fe2000f8e0210 */
[----:B------:R-:W-:Y:S11]  /*0d20*/  @!P0 BRA `(.L_x_9) ;  /* 0x0000018800108947 */ /* 0x000ff60003800000 */
[----:B------:R-:W-:-:S06]  /*0d30*/  UISETP.NE.AND UP0, UPT, UR12, 0x1, UPT ;  /* 0x000000010c00788c */ /* 0x000fcc000bf05270 */
[----:B------:R-:W-:-:S13]  /*0d40*/  PLOP3.LUT P0, PT, PT, PT, UP0, 0x80, 0x0 ;  /* 0x000000000000781c */ /* 0x000fda0003f0f008 */
[----:B------:R-:W-:Y:S05]  /*0d50*/  @P0 EXIT ;  /* 0x000000000000094d */ /* 0x000fea0003800000 */
[----:B------:R0:W-:Y:S01]  /*0d60*/  STL [R1], RZ ;  /* 0x000000ff01007387 */ /* 0x0001e20000100800 */
[----:B------:R-:W-:Y:S01]  /*0d70*/  UISETP.GE.AND UP0, UPT, UR25, 0x1, UPT ;  /* 0x000000011900788c */ /* 0x000fe2000bf06270 */
[----:B------:R-:W-:Y:S01]  /*0d80*/  CS2R R86, SRZ ;  /* 0x0000000000567805 */ /* 0x000fe2000001ff00 */
[----:B------:R-:W-:Y:S01]  /*0d90*/  UMOV UR4, URZ ;  /* 0x0000003f00047c82 */ /* 0x000fe20008000000 */
[----:B------:R0:W-:Y:S01]  /*0da0*/  STL [R1+0x4], RZ ;  /* 0x000004ff01007387 */ /* 0x0001e20000100800 */
[----:B------:R-:W-:Y:S02]  /*0db0*/  CS2R R152, SRZ ;  /* 0x0000000000987805 */ /* 0x000fe4000001ff00 */
[----:B------:R-:W-:Y:S02]  /*0dc0*/  CS2R R154, SRZ ;  /* 0x00000000009a7805 */ /* 0x000fe4000001ff00 */
[----:B------:R-:W-:Y:S01]  /*0dd0*/  PLOP3.LUT P0, PT, PT, PT, UP0, 0x80, 0x0 ;  /* 0x000000000000781c */ /* 0x000fe20003f0f008 */
[----:B------:R0:W-:Y:S01]  /*0de0*/  STL [R1+0x8], RZ ;  /* 0x000008ff01007387 */ /* 0x0001e20000100800 */
[----:B------:R-:W-:-:S02]  /*0df0*/  CS2R R156, SRZ ;  /* 0x00000000009c7805 */ /* 0x000fc4000001ff00 */
[----:B------:R-:W-:Y:S02]  /*0e00*/  CS2R R158, SRZ ;  /* 0x00000000009e7805 */ /* 0x000fe4000001ff00 */
[----:B------:R-:W-:Y:S01]  /*0e10*/  CS2R R160, SRZ ;  /* 0x0000000000a07805 */ /* 0x000fe2000001ff00 */
[----:B------:R0:W-:Y:S01]  /*0e20*/  STL [R1+0xc], RZ ;  /* 0x00000cff01007387 */ /* 0x0001e20000100800 */
[----:B------:R-:W-:Y:S02]  /*0e30*/  CS2R R162, SRZ ;  /* 0x0000000000a27805 */ /* 0x000fe4000001ff00 */
[----:B------:R-:W-:Y:S02]  /*0e40*/  CS2R R164, SRZ ;  /* 0x0000000000a47805 */ /* 0x000fe4000001ff00 */
[----:B------:R-:W-:Y:S01]  /*0e50*/  CS2R R166, SRZ ;  /* 0x0000000000a67805 */ /* 0x000fe2000001ff00 */
        /* <DEDUP_REMOVED lines=116> */
[----:B------:R0:W-:Y:S04]  /*15a0*/  STL [R1+0x84], RZ ;  /* 0x000084ff01007387 */ /* 0x0001e80000100800 */
        /* <DEDUP_REMOVED lines=29> */
[----:B------:R0:W-:Y:S01]  /*1780*/  STL [R1+0xfc], RZ ;  /* 0x0000fcff01007387 */ /* 0x0001e20000100800 */
[----:B------:R-:W-:Y:S05]  /*1790*/  @!P0 BRA `(.L_x_10) ;  /* 0x0000002000d88947 */ /* 0x000fea0003800000 */
[----:B------:R-:W-:-:S04]  /*17a0*/  ULOP3.LUT UR4, UR6, 0x1, URZ, 0xfc, !UPT ;  /* 0x0000000106047892 */ /* 0x000fc8000f8efc3f */
[----:B------:R-:W-:-:S06]  /*17b0*/  UISETP.NE.AND UP0, UPT, UR4, 0x3, UPT ;  /* 0x000000030400788c */ /* 0x000fcc000bf05270 */
[----:B------:R-:W-:-:S13]  /*17c0*/  PLOP3.LUT P0, PT, PT, PT, UP0, 0x80, 0x0 ;  /* 0x000000000000781c */ /* 0x000fda0003f0f008 */
[----:B------:R-:W-:Y:S05]  /*17d0*/  @!P0 BRA `(.L_x_11) ;  /* 0x0000000000048947 */ /* 0x000fea0003800000 */
[----:B------:R-:W-:Y:S01]  /*17e0*/  BPT.TRAP 0x1 ;  /* 0x000000040000795c */ /* 0x000fe20000300000 */
.L_x_11:
[----:B------:R-:W1:Y:S01]  /*17f0*/  S2UR UR9, SR_CgaCtaId ;  /* 0x00000000000979c3 */ /* 0x000e620000008800 */
[----:B------:R-:W-:Y:S01]  /*1800*/  SHF.L.U32 R0, RZ, 0x1f, RZ ;  /* 0x0000001fff007819 */ /* 0x000fe200000006ff */
[----:B------:R-:W-:Y:S02]  /*1810*/  UMOV UR4, 0x400 ;  /* 0x0000040000047882 */ /* 0x000fe40000000000 */
[----:B-1----:R-:W-:-:S12]  /*1820*/  ULEA UR10, UR9, UR4, 0x18 ;  /* 0x00000004090a7291 */ /* 0x002fd8000f8ec03f */
.L_x_12:
[----:B-1----:R-:W-:-:S04]  /*1830*/  IMAD.U32 R3, RZ, RZ, UR10 ;  /* 0x0000000aff037e24 */ /* 0x002fc8000f8e00ff */
[----:B------:R1:W2:Y:S03]  /*1840*/  SYNCS.PHASECHK.TRANS64.TRYWAIT P0, [R3+URZ+0x30000], R0 ;  /* 0x03000000030075a7 */ /* 0x0002a6000800017f */
[----:B--2---:R-:W-:Y:S05]  /*1850*/  @!P0 NANOSLEEP.SYNCS 0x989680 ;  /* 0x009896800000895d */ /* 0x004fea0003900000 */
[----:B------:R-:W2:Y:S02]  /*1860*/  @!P0 SYNCS.PHASECHK.TRANS64 P0, [R3+URZ+0x30000], R0 ;  /* 0x03000000030085a7 */ /* 0x000ea4000800007f */
[----:B--2---:R-:W-:Y:S05]  /*1870*/  @!P0 BRA `(.L_x_12) ;  /* 0xfffffffc00ec8947 */ /* 0x004fea000383ffff */
[----:B------:R-:W-:Y:S01]  /*1880*/  UIADD3 UR4, UR10, 0x20000, URZ ;  /* 0x000200000a047890 */ /* 0x000fe2000fffe03f */
[----:B------:R-:W-:Y:S01]  /*1890*/  WARPGROUP.ARRIVE ;  /* 0x00000000000079c5 */ /* 0x000fe20000000000 */
[----:B------:R-:W-:Y:S01]  /*18a0*/  UMOV UR17, 0x40000040 ;  /* 0x4000004000117882 */ /* 0x000fe20000000000 */
[----:B------:R-:W-:Y:S01]  /*18b0*/  UMOV UR19, 0x40000040 ;  /* 0x4000004000137882 */ /* 0x000fe20000000000 */
[----:B------:R-:W-:Y:S02]  /*18c0*/  USHF.R.U32.HI UR9, URZ, 0x4, UR4 ;  /* 0x000000043f097899 */ /* 0x000fe40008011604 */
[----:B------:R-:W-:Y:S02]  /*18d0*/  USHF.R.U32.HI UR4, URZ, 0x4, UR10 ;  /* 0x000000043f047899 */ /* 0x000fe4000801160a */
[----:B------:R-:W-:Y:S02]  /*18e0*/  ULOP3.LUT UR9, UR9, 0x3fff, URZ, 0xc0, !UPT ;  /* 0x00003fff09097892 */ /* 0x000fe4000f8ec03f */
[----:B------:R-:W-:-:S02]  /*18f0*/  ULOP3.LUT UR4, UR4, 0x3fff, URZ, 0xc0, !UPT ;  /* 0x00003fff04047892 */ /* 0x000fc4000f8ec03f */
[----:B------:R-:W-:-:S05]  /*1900*/  ULOP3.LUT UR10, UR9, 0x2000000, URZ, 0xfc, !UPT ;  /* 0x02000000090a7892 */ /* 0x000fca000f8efc3f */
[----:B------:R-:W-:Y:S02]  /*1910*/  UMOV UR16, UR4 ;  /* 0x0000000400107c82 */ /* 0x000fe40008000000 */
[----:B------:R-:W-:Y:S02]  /*1920*/  UMOV UR18, UR10 ;  /* 0x0000000a00127c82 */ /* 0x000fe40008000000 */
[----:B------:R-:W-:Y:S01]  /*1930*/  HGMMA.64x128x16.F32 R68, gdesc[UR16].tnspA.tnspB, RZ, !UPT, gsb0 ;  /* 0x61e00000104479f0 */ /* 0x000fe2000c0008ff */
[----:B------:R-:W-:Y:S01]  /*1940*/  UIADD3 UR16, UR4, 0x200, URZ ;  /* 0x0000020004107890 */ /* 0x000fe2000fffe03f */
[----:B------:R-:W-:Y:S01]  /*1950*/  UMOV UR17, 0x40000040 ;  /* 0x4000004000117882 */ /* 0x000fe20000000000 */
[----:B------:R-:W-:Y:S02]  /*1960*/  WARPGROUP.DEPBAR.LE gsb0, 0x0 ;  /* 0x00008000000079c5 */ /* 0x000fe40000010000 */
[----:B------:R-:W-:Y:S01]  /*1970*/  WARPGROUP.ARRIVE ;  /* 0x00000000000079c5 */ /* 0x000fe20000000000 */
[----:B------:R-:W-:Y:S01]  /*1980*/  IMAD.MOV.U32 R44, RZ, RZ, R88 ;  /* 0x000000ffff2c7224 */ /* 0x000fe200078e0058 */
[----:B------:R-:W-:Y:S01]  /*1990*/  MOV R21, R111 ;  /* 0x0000006f00157202 */ /* 0x000fe20000000f00 */
[----:B------:R-:W-:Y:S01]  /*19a0*/  IMAD.MOV.U32 R43, RZ, RZ, R89 ;  /* 0x000000ffff2b7224 */ /* 0x000fe200078e0059 */
[----:B------:R-:W-:Y:S01]  /*19b0*/  MOV R48, R84 ;  /* 0x0000005400307202 */ /* 0x000fe20000000f00 */
[----:B------:R-:W-:-:S02]  /*19c0*/  IMAD.MOV.U32 R42, RZ, RZ, R90 ;  /* 0x000000ffff2a7224 */ /* 0x000fc400078e005a */
[----:B------:R-:W-:Y:S01]  /*19d0*/  HGMMA.64x128x16.F32 R152, gdesc[UR16].tnspA.tnspB, RZ, !UPT, gsb0 ;  /* 0x61e00000109879f0 */ /* 0x000fe2000c0008ff */
[----:B------:R-:W-:Y:S01]  /*19e0*/  UIADD3 UR16, UR4, 0x400, URZ ;  /* 0x0000040004107890 */ /* 0x000fe2000fffe03f */
[----:B------:R-:W-:Y:S01]  /*19f0*/  IMAD.MOV.U32 R41, RZ, RZ, R91 ;  /* 0x000000ffff297224 */ /* 0x000fe200078e005b */
[----:B------:R-:W-:Y:S01]  /*1a00*/  UMOV UR17, 0x40000040 ;  /* 0x4000004000117882 */ /* 0x000fe20000000000 */
[----:B------:R-:W-:Y:S02]  /*1a10*/  IMAD.MOV.U32 R40, RZ, RZ, R92 ;  /* 0x000000ffff287224 */ /* 0x000fe400078e005c */
[----:B------:R-:W-:Y:S02]  /*1a20*/  IMAD.MOV.U32 R39, RZ, RZ, R93 ;  /* 0x000000ffff277224 */ /* 0x000fe400078e005d */
[----:B------:R-:W-:Y:S02]  /*1a30*/  IMAD.MOV.U32 R38, RZ, RZ, R94 ;  /* 0x000000ffff267224 */ /* 0x000fe400078e005e */
[----:B------:R-:W-:-:S02]  /*1a40*/  IMAD.MOV.U32 R37, RZ, RZ, R95 ;  /* 0x000000ffff257224 */ /* 0x000fc400078e005f */
[----:B------:R-:W-:Y:S02]  /*1a50*/  IMAD.MOV.U32 R36, RZ, RZ, R96 ;  /* 0x000000ffff247224 */ /* 0x000fe400078e0060 */
[----:B------:R-:W-:Y:S02]  /*1a60*/  IMAD.MOV.U32 R35, RZ, RZ, R97 ;  /* 0x000000ffff237224 */ /* 0x000fe400078e0061 */
[----:B------:R-:W-:Y:S02]  /*1a70*/  IMAD.MOV.U32 R34, RZ, RZ, R98 ;  /* 0x000000ffff227224 */ /* 0x000fe400078e0062 */
[----:B------:R-:W-:Y:S02]  /*1a80*/  IMAD.MOV.U32 R33, RZ, RZ, R99 ;  /* 0x000000ffff217224 */ /* 0x000fe400078e0063 */
[----:B------:R-:W-:Y:S02]  /*1a90*/  IMAD.MOV.U32 R32, RZ, RZ, R100 ;  /* 0x000000ffff207224 */ /* 0x000fe400078e0064 */
[----:B------:R-:W-:-:S02]  /*1aa0*/  IMAD.MOV.U32 R31, RZ, RZ, R101 ;  /* 0x000000ffff1f7224 */ /* 0x000fc400078e0065 */
[----:B------:R-:W-:Y:S02]  /*1ab0*/  IMAD.MOV.U32 R30, RZ, RZ, R102 ;  /* 0x000000ffff1e7224 */ /* 0x000fe400078e0066 */
[----:B------:R-:W-:Y:S01]  /*1ac0*/  IMAD.MOV.U32 R29, RZ, RZ, R103 ;  /* 0x000000ffff1d7224 */ /* 0x000fe200078e0067 */
[----:B------:R-:W-:Y:S01]  /*1ad0*/  MOV R221, R31 ;  /* 0x0000001f00dd7202 */ /* 0x000fe20000000f00 */
        /* <DEDUP_REMOVED lines=24> */
[----:B-1----:R-:W-:Y:S02]  /*1c60*/  IMAD.MOV.U32 R3, RZ, RZ, R129 ;  /* 0x000000ffff037224 */ /* 0x002fe400078e0081 */
[----:B------:R-:W-:Y:S01]  /*1c70*/  IMAD.MOV.U32 R2, RZ, RZ, R130 ;  /* 0x000000ffff027224 */ /* 0x000fe200078e0082 */
[----:B------:R-:W-:Y:S01]  /*1c80*/  MOV R248, R4 ;  /* 0x0000000400f87202 */ /* 0x000fe20000000f00 */
        /* <DEDUP_REMOVED lines=26> */
[----:B------:R-:W-:Y:S01]  /*1e30*/  IMAD.MOV.U32 R223, RZ, RZ, R29 ;  /* 0x000000ffffdf7224 */ /* 0x000fe200078e001d */
[----:B------:R-:W-:Y:S02]  /*1e40*/  WARPGROUP.DEPBAR.LE gsb0, 0x0 ;  /* 0x00008000000079c5 */ /* 0x000fe40000010000 */
[----:B------:R-:W-:Y:S01]  /*1e50*/  WARPGROUP.ARRIVE ;  /* 0x00000000000079c5 */ /* 0x000fe20000000000 */
[----:B------:R1:W-:Y:S01]  /*1e60*/  STL.64 [R1+0x2d8], R214 ;  /* 0x0002d8d601007387 */ /* 0x0003e20000100a00 */
[----:B------:R-:W-:Y:S02]  /*1e70*/  IMAD.MOV.U32 R224, RZ, RZ, R28 ;  /* 0x000000ffffe07224 */ /* 0x000fe400078e001c */
[----:B------:R-:W-:Y:S01]  /*1e80*/  IMAD.MOV.U32 R225, RZ, RZ, R27 ;  /* 0x000000ffffe17224 */ /* 0x000fe200078e001b */
[----:B------:R2:W-:Y:S01]  /*1e90*/  STL.64 [R1+0x2d0], R212 ;  /* 0x0002d0d401007387 */ /* 0x0005e20000100a00 */
[----:B------:R-:W-:Y:S01]  /*1ea0*/  HGMMA.64x128x16.F32 R88, gdesc[UR16].tnspA.tnspB, RZ, !UPT, gsb0 ;  /* 0x61e00000105879f0 */ /* 0x000fe2000c0008ff */
[----:B------:R-:W-:Y:S01]  /*1eb0*/  UIADD3 UR16, UR4, 0x600, URZ ;  /* 0x0000060004107890 */ /* 0x000fe2000fffe03f */
[----:B------:R-:W-:Y:S01]  /*1ec0*/  IMAD.MOV.U32 R226, RZ, RZ, R26 ;  /* 0x000000ffffe27224 */ /* 0x000fe200078e001a */
[----:B------:R3:W-:Y:S01]  /*1ed0*/  STL.64 [R1+0x2c8], R210 ;  /* 0x0002c8d201007387 */ /* 0x0007e20000100a00 */
[----:B------:R-:W-:Y:S01]  /*1ee0*/  IMAD.MOV.U32 R227, RZ, RZ, R25 ;  /* 0x000000ffffe37224 */ /* 0x000fe200078e0019 */
[----:B------:R-:W-:Y:S01]  /*1ef0*/  UMOV UR17, 0x40000040 ;  /* 0x4000004000117882 */ /* 0x000fe20000000000 */
[----:B------:R-:W-:Y:S01]  /*1f00*/  IMAD.MOV.U32 R228, RZ, RZ, R24 ;  /* 0x000000ffffe47224 */ /* 0x000fe200078e0018 */
[----:B------:R4:W-:Y:S01]  /*1f10*/  STL.64 [R1+0x2c0], R208 ;  /* 0x0002c0d001007387 */ /* 0x0009e20000100a00 */
[----:B-1----:R-:W-:-:S02]  /*1f20*/  IMAD.MOV.U32 R214, RZ, RZ, R38 ;  /* 0x000000ffffd67224 */ /* 0x002fc400078e0026 */
[----:B------:R-:W-:Y:S01]  /*1f30*/  IMAD.MOV.U32 R215, RZ, RZ, R37 ;  /* 0x000000ffffd77224 */ /* 0x000fe200078e0025 */
[----:B------:R1:W-:Y:S01]  /*1f40*/  STL.64 [R1+0x2b8], R206 ;  /* 0x0002b8ce01007387 */ /* 0x0003e20000100a00 */
[----:B--2---:R-:W-:Y:S02]  /*1f50*/  IMAD.MOV.U32 R212, RZ, RZ, R40 ;  /* 0x000000ffffd47224 */ /* 0x004fe400078e0028 */
[----:B------:R-:W-:Y:S01]  /*1f60*/  IMAD.MOV.U32 R213, RZ, RZ, R39 ;  /* 0x000000ffffd57224 */ /* 0x000fe200078e0027 */
[----:B------:R2:W-:Y:S01]  /*1f70*/  STL.64 [R1+0x2b0], R204 ;  /* 0x0002b0cc01007387 */ /* 0x0005e20000100a00 */
[----:B---3--:R-:W-:Y:S02]  /*1f80*/  IMAD.MOV.U32 R210, RZ, RZ, R42 ;  /* 0x000000ffffd27224 */ /* 0x008fe400078e002a */
[----:B------:R-:W-:Y:S01]  /*1f90*/  IMAD.MOV.U32 R211, RZ, RZ, R41 ;  /* 0x000000ffffd37224 */ /* 0x000fe200078e0029 */
[----:B------:R3:W-:Y:S01]  /*1fa0*/  STL.64 [R1+0x2a8], R202 ;  /* 0x0002a8ca01007387 */ /* 0x0007e20000100a00 */
[----:B----4-:R-:W-:-:S02]  /*1fb0*/  IMAD.MOV.U32 R208, RZ, RZ, R44 ;  /* 0x000000ffffd07224 */ /* 0x010fc400078e002c */
[----:B------:R-:W-:Y:S01]  /*1fc0*/  IMAD.MOV.U32 R209, RZ, RZ, R43 ;  /* 0x000000ffffd17224 */ /* 0x000fe200078e002b */
[----:B------:R4:W-:Y:S01]  /*1fd0*/  STL.64 [R1+0x2a0], R200 ;  /* 0x0002a0c801007387 */ /* 0x0009e20000100a00 */
[----:B-1----:R-:W-:Y:S02]  /*1fe0*/  IMAD.MOV.U32 R206, RZ, RZ, R46 ;  /* 0x000000ffffce7224 */ /* 0x002fe400078e002e */
[----:B------:R-:W-:Y:S01]  /*1ff0*/  IMAD.MOV.U32 R207, RZ, RZ, R45 ;  /* 0x000000ffffcf7224 */ /* 0x000fe200078e002d */
[----:B------:R1:W-:Y:S01]  /*2000*/  STL.64 [R1+0x298], R198 ;  /* 0x000298c601007387 */ /* 0x0003e20000100a00 */
[----:B--2---:R-:W-:Y:S02]  /*2010*/  IMAD.MOV.U32 R204, RZ, RZ, R48 ;  /* 0x000000ffffcc7224 */ /* 0x004fe400078e0030 */
[----:B------:R-:W-:Y:S01]  /*2020*/  IMAD.MOV.U32 R205, RZ, RZ, R47 ;  /* 0x000000ffffcd7224 */ /* 0x000fe200078e002f */
[----:B------:R2:W-:Y:S01]  /*2030*/  STL.64 [R1+0x290], R196 ;  /* 0x000290c401007387 */ /* 0x0005e20000100a00 */
[----:B---3--:R-:W-:-:S02]  /*2040*/  IMAD.MOV.U32 R202, RZ, RZ, R50 ;  /* 0x000000ffffca7224 */ /* 0x008fc400078e0032 */
[----:B------:R-:W-:Y:S01]  /*2050*/  IMAD.MOV.U32 R203, RZ, RZ, R49 ;  /* 0x000000ffffcb7224 */ /* 0x000fe200078e0031 */
[----:B------:R3:W-:Y:S01]  /*2060*/  STL.64 [R1+0x288], R194 ;  /* 0x000288c201007387 */ /* 0x0007e20000100a00 */
[----:B----4-:R-:W-:Y:S02]  /*2070*/  IMAD.MOV.U32 R200, RZ, RZ, R52 ;  /* 0x000000ffffc87224 */ /* 0x010fe400078e0034 */
[----:B------:R-:W-:Y:S01]  /*2080*/  IMAD.MOV.U32 R201, RZ, RZ, R51 ;  /* 0x000000ffffc97224 */ /* 0x000fe200078e0033 */
[----:B------:R4:W-:Y:S01]  /*2090*/  STL.64 [R1+0x280], R192 ;  /* 0x000280c001007387 */ /* 0x0009e20000100a00 */
[----:B-1----:R-:W-:Y:S02]  /*20a0*/  IMAD.MOV.U32 R198, RZ, RZ, R54 ;  /* 0x000000ffffc67224 */ /* 0x002fe400078e0036 */
[----:B------:R-:W-:Y:S01]  /*20b0*/  IMAD.MOV.U32 R199, RZ, RZ, R53 ;  /* 0x000000ffffc77224 */ /* 0x000fe200078e0035 */
[----:B------:R1:W-:Y:S01]  /*20c0*/  STL.64 [R1+0x278], R190 ;  /* 0x000278be01007387 */ /* 0x0003e20000100a00 */
[----:B--2---:R-:W-:-:S02]  /*20d0*/  IMAD.MOV.U32 R196, RZ, RZ, R56 ;  /* 0x000000ffffc47224 */ /* 0x004fc400078e0038 */
[----:B------:R-:W-:Y:S01]  /*20e0*/  IMAD.MOV.U32 R197, RZ, RZ, R55 ;  /* 0x000000ffffc57224 */ /* 0x000fe200078e0037 */
[----:B------:R2:W-:Y:S01]  /*20f0*/  STL.64 [R1+0x270], R188 ;  /* 0x000270bc01007387 */ /* 0x0005e20000100a00 */
[----:B---3--:R-:W-:Y:S01]  /*2100*/  MOV R194, R58 ;  /* 0x0000003a00c27202 */ /* 0x008fe20000000f00 */
[----:B------:R-:W-:Y:S02]  /*2110*/  IMAD.MOV.U32 R195, RZ, RZ, R57 ;  /* 0x000000ffffc37224 */ /* 0x000fe400078e0039 */
[----:B----4-:R-:W-:Y:S02]  /*2120*/  IMAD.MOV.U32 R192, RZ, RZ, R60 ;  /* 0x000000ffffc07224 */ /* 0x010fe400078e003c */
[----:B------:R-:W-:Y:S02]  /*2130*/  IMAD.MOV.U32 R193, RZ, RZ, R59 ;  /* 0x000000ffffc17224 */ /* 0x000fe400078e003b */
[----:B-1----:R-:W-:Y:S02]  /*2140*/  IMAD.MOV.U32 R190, RZ, RZ, R62 ;  /* 0x000000ffffbe7224 */ /* 0x002fe400078e003e */
[----:B------:R-:W-:-:S02]  /*2150*/  IMAD.MOV.U32 R191, RZ, RZ, R61 ;  /* 0x000000ffffbf7224 */ /* 0x000fc400078e003d */
[----:B--2---:R-:W-:Y:S02]  /*2160*/  IMAD.MOV.U32 R188, RZ, RZ, R64 ;  /* 0x000000ffffbc7224 */ /* 0x004fe400078e0040 */
        /* <DEDUP_REMOVED lines=22> */
[----:B------:R-:W-:Y:S01]  /*22d0*/  IMAD.MOV.U32 R251, RZ, RZ, R0 ;  /* 0x000000fffffb7224 */ /* 0x000fe200078e0000 */
[----:B------:R-:W-:-:S02]  /*22e0*/  WARPGROUP.DEPBAR.LE gsb0, 0x0 ;  /* 0x00008000000079c5 */ /* 0x000fc40000010000 */
[----:B------:R-:W-:-:S06]  /*22f0*/  WARPGROUP.ARRIVE ;  /* 0x00000000000079c5 */ /* 0x000fcc0000000000 */
[----:B------:R-:W-:Y:S01]  /*2300*/  HGMMA.64x128x16.F32 R24, gdesc[UR16].tnspA.tnspB, RZ, !UPT, gsb0 ;  /* 0x61e00000101879f0 */ /* 0x000fe2000c0008ff */
[----:B------:R-:W-:Y:S02]  /*2310*/  UIADD3 UR16, UR4, 0x80, URZ ;  /* 0x0000008004107890 */ /* 0x000fe4000fffe03f */
[----:B------:R-:W-:Y:S01]  /*2320*/  UIADD3 UR18, UR10, 0x80, URZ ;  /* 0x000000800a127890 */ /* 0x000fe2000fffe03f */
[----:B------:R-:W-:Y:S01]  /*2330*/  UMOV UR17, 0x40000040 ;  /* 0x4000004000117882 */ /* 0x000fe20000000000 */
[----:B------:R-:W-:Y:S01]  /*2340*/  UMOV UR19, 0x40000040 ;  /* 0x4000004000137882 */ /* 0x000fe20000000000 */
[----:B------:R-:W-:Y:S02]  /*2350*/  WARPGROUP.DEPBAR.LE gsb0, 0x0 ;  /* 0x00008000000079c5 */ /* 0x000fe40000010000 */
[----:B------:R-:W-:-:S06]  /*2360*/  WARPGROUP.ARRIVE ;  /* 0x00000000000079c5 */ /* 0x000fcc0000000000 */
[----:B------:R-:W-:Y:S03]  /*2370*/  HGMMA.64x128x16.F32 R188, gdesc[UR16].tnspA.tnspB, R188, gsb0 ;  /* 0x61e0000010bc79f0 */ /* 0x000fe600080008bc */
[----:B------:R-:W-:Y:S02]  /*2380*/  WARPGROUP.DEPBAR.LE gsb0, 0x0 ;  /* 0x00008000000079c5 */ /* 0x000fe40000010000 */
[----:B------:R-:W-:Y:S04]  /*2390*/  STL.64 [R1], R188 ;  /* 0x000000bc01007387 */ /* 0x000fe80000100a00 */
[----:B------:R-:W-:Y:S04]  /*23a0*/  STL.64 [R1+0x8], R190 ;  /* 0x000008be01007387 */ /* 0x000fe80000100a00 */
        /* <DEDUP_REMOVED lines=11> */
[----:B------:R1:W-:Y:S04]  /*2460*/  STL.64 [R1+0x68], R214 ;  /* 0x000068d601007387 */ /* 0x0003e80000100a00 */
        /* <DEDUP_REMOVED lines=18> */
[----:B-1----:R-:W2:Y:S04]  /*2590*/  LDL.LU.64 R214, [R1+0x2d8] ;  /* 0x0002d80001d67983 */ /* 0x002ea80000300a00 */
[----:B------:R-:W2:Y:S04]  /*25a0*/  LDL.LU.64 R212, [R1+0x2d0] ;  /* 0x0002d00001d47983 */ /* 0x000ea80000300a00 */
        /* <DEDUP_REMOVED lines=11> */
[----:B------:R-:W2:Y:S01]  /*2660*/  LDL.LU.64 R188, [R1+0x270] ;  /* 0x0002700001bc7983 */ /* 0x000ea20000300a00 */
[----:B------:R-:W-:Y:S01]  /*2670*/  UIADD3 UR16, UR4, 0x280, URZ ;  /* 0x0000028004107890 */ /* 0x000fe2000fffe03f */
[----:B------:R-:W-:Y:S01]  /*2680*/  UMOV UR17, 0x40000040 ;  /* 0x4000004000117882 */ /* 0x000fe20000000000 */
[----:B--2---:R-:W-:-:S07]  /*2690*/  WARPGROUP.ARRIVE ;  /* 0x00000000000079c5 */ /* 0x004fce0000000000 */
[----:B------:R-:W-:Y:S01]  /*26a0*/  HGMMA.64x128x16.F32 R152, gdesc[UR16].tnspA.tnspB, R152, gsb0 ;  /* 0x61e00000109879f0 */ /* 0x000fe20008000898 */
[----:B------:R-:W-:Y:S02]  /*26b0*/  UIADD3 UR16, UR4, 0x480, URZ ;  /* 0x0000048004107890 */ /* 0x000fe4000fffe03f */
[----:B------:R-:W-:Y:S02]  /*26c0*/  WARPGROUP.DEPBAR.LE gsb0, 0x0 ;  /* 0x00008000000079c5 */ /* 0x000fe40000010000 */
        /* <DEDUP_REMOVED lines=32> */
[----:B-1----:R-:W2:Y:S04]  /*28d0*/  LDL.LU.64 R152, [R1] ;  /* 0x0000000001987983 */ /* 0x002ea80000300a00 */
        /* <DEDUP_REMOVED lines=31> */
[----:B------:R-:W-:Y:S01]  /*2ad0*/  WARPGROUP.ARRIVE ;  /* 0x00000000000079c5 */ /* 0x000fe20000000000 */
[----:B------:R-:W-:-:S05]  /*2ae0*/  UMOV UR17, 0x40000040 ;  /* 0x4000004000117882 */ /* 0x000fca0000000000 */
[----:B------:R-:W-:Y:S01]  /*2af0*/  HGMMA.64x128x16.F32 R88, gdesc[UR16].tnspA.tnspB, R88, gsb0 ;  /* 0x61e00000105879f0 */ /* 0x000fe20008000858 */
[----:B------:R-:W-:Y:S01]  /*2b00*/  UIADD3 UR16, UR4, 0x680, URZ ;  /* 0x0000068004107890 */ /* 0x000fe2000fffe03f */
[----:B------:R-:W-:Y:S01]  /*2b10*/  UMOV UR17, 0x40000040 ;  /* 0x4000004000117882 */ /* 0x000fe20000000000 */
[----:B------:R-:W-:Y:S02]  /*2b20*/  WARPGROUP.DEPBAR.LE gsb0, 0x0 ;  /* 0x00008000000079c5 */ /* 0x000fe40000010000 */
[----:B------:R-:W-:-:S07]  /*2b30*/  WARPGROUP.ARRIVE ;  /* 0x00000000000079c5 */ /* 0x000fce0000000000 */
[----:B------:R-:W-:Y:S01]  /*2b40*/  HGMMA.64x128x16.F32 R24, gdesc[UR16].tnspA.tnspB, R24, gsb0 ;  /* 0x61e00000101879f0 */ /* 0x000fe20008000818 */
[----:B------:R-:W-:Y:S02]  /*2b50*/  UIADD3 UR16, UR4, 0x100, URZ ;  /* 0x0000010004107890 */ /* 0x000fe4000fffe03f */
[----:B------:R-:W-:Y:S01]  /*2b60*/  UIADD3 UR18, UR10, 0x100, URZ ;  /* 0x000001000a127890 */ /* 0x000fe2000fffe03f */
[----:B------:R-:W-:Y:S01]  /*2b70*/  UMOV UR17, 0x40000040 ;  /* 0x4000004000117882 */ /* 0x000fe20000000000 */
[----:B------:R-:W-:Y:S01]  /*2b80*/  UMOV UR19, 0x40000040 ;  /* 0x4000004000137882 */ /* 0x000fe20000000000 */
[----:B------:R-:W-:Y:S02]  /*2b90*/  WARPGROUP.DEPBAR.LE gsb0, 0x0 ;  /* 0x00008000000079c5 */ /* 0x000fe40000010000 */
[----:B--2---:R-:W-:-:S06]  /*2ba0*/  WARPGROUP.ARRIVE ;  /* 0x00000000000079c5 */ /* 0x004fcc0000000000 */
[----:B------:R-:W-:Y:S03]  /*2bb0*/  HGMMA.64x128x16.F32 R152, gdesc[UR16].tnspA.tnspB, R152, gsb0 ;  /* 0x61e00000109879f0 */ /* 0x000fe60008000898 */
[----:B------:R-:W-:Y:S02]  /*2bc0*/  WARPGROUP.DEPBAR.LE gsb0, 0x0 ;  /* 0x00008000000079c5 */ /* 0x000fe40000010000 */
[----:B------:R-:W-:Y:S01]  /*2bd0*/  STL.64 [R1], R152 ;  /* 0x0000009801007387 */ /* 0x000fe20000100a00 */
[----:B------:R-:W-:Y:S01]  /*2be0*/  IMAD.MOV.U32 R2, RZ, RZ, R214 ;  /* 0x000000ffff027224 */ /* 0x000fe200078e00d6 */
[----:B------:R-:W-:Y:S01]  /*2bf0*/  MOV R10, R206 ;  /* 0x000000ce000a7202 */ /* 0x000fe20000000f00 */
[----:B------:R-:W-:Y:S01]  /*2c00*/  IMAD.MOV.U32 R0, RZ, RZ, R215 ;  /* 0x000000ffff007224 */ /* 0x000fe200078e00d7 */
[----:B------:R1:W-:Y:S01]  /*2c10*/  STL.64 [R1+0x8], R154 ;  /* 0x0000089a01007387 */ /* 0x0003e20000100a00 */
[----:B------:R-:W-:Y:S01]  /*2c20*/  IMAD.MOV.U32 R4, RZ, RZ, R212 ;  /* 0x000000ffff047224 */ /* 0x000fe200078e00d4 */
[----:B------:R-:W-:Y:S01]  /*2c30*/  MOV R229, R179 ;  /* 0x000000b300e57202 */ /* 0x000fe20000000f00 */
[----:B------:R-:W-:Y:S01]  /*2c40*/  IMAD.MOV.U32 R3, RZ, RZ, R213 ;  /* 0x000000ffff037224 */ /* 0x000fe200078e00d5 */
[----:B------:R-:W2:Y:S01]  /*2c50*/  LDL.LU.64 R214, [R1+0x268] ;  /* 0x0002680001d67983 */ /* 0x000ea20000300a00 */
[----:B------:R-:W-:-:S02]  /*2c60*/  IMAD.MOV.U32 R6, RZ, RZ, R210 ;  /* 0x000000ffff067224 */ /* 0x000fc400078e00d2 */
[----:B------:R-:W-:Y:S01]  /*2c70*/  IMAD.MOV.U32 R5, RZ, RZ, R211 ;  /* 0x000000ffff057224 */ /* 0x000fe200078e00d3 */
[----:B------:R-:W2:Y:S01]  /*2c80*/  LDL.LU.64 R212, [R1+0x260] ;  /* 0x0002600001d47983 */ /* 0x000ea20000300a00 */
[----:B------:R-:W-:Y:S02]  /*2c90*/  IMAD.MOV.U32 R8, RZ, RZ, R208 ;  /* 0x000000ffff087224 */ /* 0x000fe400078e00d0 */
[----:B------:R-:W-:Y:S01]  /*2ca0*/  IMAD.MOV.U32 R7, RZ, RZ, R209 ;  /* 0x000000ffff077224 */ /* 0x000fe200078e00d1 */
[----:B------:R-:W2:Y:S01]  /*2cb0*/  LDL.LU.64 R210, [R1+0x258] ;  /* 0x0002580001d27983 */ /* 0x000ea20000300a00 */
[----:B------:R-:W-:Y:S02]  /*2cc0*/  IMAD.MOV.U32 R9, RZ, RZ, R207 ;  /* 0x000000ffff097224 */ /* 0x000fe400078e00cf */
        /* <DEDUP_REMOVED lines=73> */
[----:B------:R-:W2:Y:S04]  /*3160*/  LDL.LU.64 R160, [R1+0x190] ;  /* 0x0001900001a07983 */ /* 0x000ea80000300a00 */
[----:B------:R-:W2:Y:S04]  /*3170*/  LDL.LU.64 R158, [R1+0x188] ;  /* 0x00018800019e7983 */ /* 0x000ea80000300a00 */
[----:B------:R-:W2:Y:S04]  /*3180*/  LDL.LU.64 R156, [R1+0x180] ;  /* 0x00018000019c7983 */ /* 0x000ea80000300a00 */
[----:B-1----:R-:W2:Y:S04]  /*3190*/  LDL.LU.64 R154, [R1+0x178] ;  /* 0x00017800019a7983 */ /* 0x002ea80000300a00 */
[----:B------:R-:W2:Y:S01]  /*31a0*/  LDL.LU.64 R152, [R1+0x170] ;  /* 0x0001700001987983 */ /* 0x000ea20000300a00 */
[----:B------:R-:W-:Y:S01]  /*31b0*/  UIADD3 UR16, UR4, 0x300, URZ ;  /* 0x0000030004107890 */ /* 0x000fe2000fffe03f */
[----:B------:R-:W-:Y:S01]  /*31c0*/  UMOV UR17, 0x40000040 ;  /* 0x4000004000117882 */ /* 0x000fe20000000000 */
[----:B--2---:R-:W-:-:S07]  /*31d0*/  WARPGROUP.ARRIVE ;  /* 0x00000000000079c5 */ /* 0x004fce0000000000 */
[----:B------:R-:W-:Y:S01]  /*31e0*/  HGMMA.64x128x16.F32 R152, gdesc[UR16].tnspA.tnspB, R152, gsb0 ;  /* 0x61e00000109879f0 */ /* 0x000fe20008000898 */
[----:B------:R-:W-:Y:S01]  /*31f0*/  UIADD3 UR16, UR4, 0x500, URZ ;  /* 0x0000050004107890 */ /* 0x000fe2000fffe03f */
[----:B------:R-:W-:Y:S01]  /*3200*/  UMOV UR17, 0x40000040 ;  /* 0x4000004000117882 */ /* 0x000fe20000000000 */
        /* <DEDUP_REMOVED lines=15> */
[----:B-1----:R-:W2:Y:S04]  /*3300*/  LDL.LU R188, [R1] ;  /* 0x0000000001bc7983 */ /* 0x002ea80000300800 */
[----:B------:R-:W2:Y:S04]  /*3310*/  LDL.LU R189, [R1+0x4] ;  /* 0x0000040001bd7983 */ /* 0x000ea80000300800 */
[----:B------:R-:W2:Y:S04]  /*3320*/  LDL.LU R190, [R1+0x8] ;  /* 0x0000080001be7983 */ /* 0x000ea80000300800 */
[----:B------:R-:W2:Y:S01]  /*3330*/  LDL.LU R191, [R1+0xc] ;  /* 0x00000c0001bf7983 */ /* 0x000ea20000300800 */
[----:B------:R-:W-:-:S06]  /*3340*/  WARPGROUP.ARRIVE ;  /* 0x00000000000079c5 */ /* 0x000fcc0000000000 */
[----:B------:R-:W-:Y:S01]  /*3350*/  HGMMA.64x128x16.F32 R88, gdesc[UR16].tnspA.tnspB, R88, gsb0 ;  /* 0x61e00000105879f0 */ /* 0x000fe20008000858 */
[----:B------:R-:W-:Y:S01]  /*3360*/  UIADD3 UR16, UR4, 0x700, URZ ;  /* 0x0000070004107890 */ /* 0x000fe2000fffe03f */
[----:B------:R-:W-:Y:S01]  /*3370*/  UMOV UR17, 0x40000040 ;  /* 0x4000004000117882 */ /* 0x000fe20000000000 */
[----:B------:R-:W-:Y:S01]  /*3380*/  IMAD.MOV.U32 R193, RZ, RZ, R251 ;  /* 0x000000ffffc17224 */ /* 0x000fe200078e00fb */
[----:B------:R-:W-:Y:S01]  /*3390*/  MOV R209, R235 ;  /* 0x000000eb00d17202 */ /* 0x000fe20000000f00 */
[----:B------:R-:W-:Y:S02]  /*33a0*/  IMAD.MOV.U32 R194, RZ, RZ, R250 ;  /* 0x000000ffffc27224 */ /* 0x000fe400078e00fa */
        /* <DEDUP_REMOVED lines=12> */
[----:B------:R-:W-:Y:S01]  /*3470*/  HGMMA.64x128x16.F32 R24, gdesc[UR16].tnspA.tnspB, R24, gsb0 ;  /* 0x61e00000101879f0 */ /* 0x000fe20008000818 */
        /* <DEDUP_REMOVED lines=33> */
[----:B------:R-:W-:Y:S01]  /*3690*/  IMAD.MOV.U32 R251, RZ, RZ, R0 ;  /* 0x000000fffffb7224 */ /* 0x000fe200078e0000 */
[----:B------:R-:W-:Y:S02]  /*36a0*/  UIADD3 UR16, UR4, 0x180, URZ ;  /* 0x0000018004107890 */ /* 0x000fe4000fffe03f */
[----:B------:R-:W-:Y:S01]  /*36b0*/  UIADD3 UR18, UR10, 0x180, URZ ;  /* 0x000001800a127890 */ /* 0x000fe2000fffe03f */
[----:B------:R-:W-:Y:S01]  /*36c0*/  UMOV UR17, 0x40000040 ;  /* 0x4000004000117882 */ /* 0x000fe20000000000 */
[----:B------:R-:W-:Y:S01]  /*36d0*/  UMOV UR19, 0x40000040 ;  /* 0x4000004000137882 */ /* 0x000fe20000000000 */
[----:B------:R-:W-:-:S02]  /*36e0*/  WARPGROUP.DEPBAR.LE gsb0, 0x0 ;  /* 0x00008000000079c5 */ /* 0x000fc40000010000 */
[----:B--2---:R-:W-:-:S06]  /*36f0*/  WARPGROUP.ARRIVE ;  /* 0x00000000000079c5 */ /* 0x004fcc0000000000 */
        /* <DEDUP_REMOVED lines=34> */
[----:B-1----:R-:W3:Y:S04]  /*3920*/  LDL.LU.64 R214, [R1+0x168] ;  /* 0x0001680001d67983 */ /* 0x002ee80000300a00 */
[----:B------:R-:W3:Y:S04]  /*3930*/  LDL.LU.64 R212, [R1+0x160] ;  /* 0x0001600001d47983 */ /* 0x000ee80000300a00 */
        /* <DEDUP_REMOVED lines=11> */
[----:B------:R-:W3:Y:S01]  /*39f0*/  LDL.LU.64 R188, [R1+0x100] ;  /* 0x0001000001bc7983 */ /* 0x000ee20000300a00 */
[----:B------:R-:W-:Y:S01]  /*3a00*/  UIADD3 UR16, UR4, 0x380, URZ ;  /* 0x0000038004107890 */ /* 0x000fe2000fffe03f */
[----:B------:R-:W-:Y:S01]  /*3a10*/  UMOV UR17, 0x40000040 ;  /* 0x4000004000117882 */ /* 0x000fe20000000000 */
[----:B---3--:R-:W-:-:S07]  /*3a20*/  WARPGROUP.ARRIVE ;  /* 0x00000000000079c5 */ /* 0x008fce0000000000 */
[----:B------:R-:W-:Y:S01]  /*3a30*/  HGMMA.64x128x16.F32 R152, gdesc[UR16].tnspA.tnspB, R152, gsb0 ;  /* 0x61e00000109879f0 */ /* 0x000fe20008000898 */
[----:B------:R-:W-:Y:S01]  /*3a40*/  UIADD3 UR16, UR4, 0x580, URZ ;  /* 0x0000058004107890 */ /* 0x000fe2000fffe03f */
[----:B------:R-:W-:Y:S01]  /*3a50*/  UMOV UR17, 0x40000040 ;  /* 0x4000004000117882 */ /* 0x000fe20000000000 */
[----:B------:R-:W-:Y:S02]  /*3a60*/  WARPGROUP.DEPBAR.LE gsb0, 0x0 ;  /* 0x00008000000079c5 */ /* 0x000fe40000010000 */
[----:B------:R-:W-:-:S07]  /*3a70*/  WARPGROUP.ARRIVE ;  /* 0x00000000000079c5 */ /* 0x000fce0000000000 */
[----:B------:R-:W-:Y:S01]  /*3a80*/  HGMMA.64x128x16.F32 R88, gdesc[UR16].tnspA.tnspB, R88, gsb0 ;  /* 0x61e00000105879f0 */ /* 0x000fe20008000858 */
[----:B------:R-:W-:Y:S01]  /*3a90*/  UIADD3 UR16, UR4, 0x780, URZ ;  /* 0x0000078004107890 */ /* 0x000fe2000fffe03f */
[----:B------:R-:W-:Y:S02]  /*3aa0*/  UMOV UR17, 0x40000040 ;  /* 0x4000004000117882 */ /* 0x000fe40000000000 */
[----:B------:R-:W-:Y:S01]  /*3ab0*/  UMOV UR4, 0x1 ;  /* 0x0000000100047882 */ /* 0x000fe20000000000 */
[----:B------:R-:W-:Y:S02]  /*3ac0*/  WARPGROUP.DEPBAR.LE gsb0, 0x0 ;  /* 0x00008000000079c5 */ /* 0x000fe40000010000 */
[----:B------:R-:W-:-:S06]  /*3ad0*/  WARPGROUP.ARRIVE ;  /* 0x00000000000079c5 */ /* 0x000fcc0000000000 */
[----:B--2---:R-:W-:Y:S03]  /*3ae0*/  HGMMA.64x128x16.F32 R24, gdesc[UR16].tnspA.tnspB, R24, gsb0 ;  /* 0x61e00000101879f0 */ /* 0x004fe60008000818 */
[----:B------:R-:W-:Y:S02]  /*3af0*/  WARPGROUP.DEPBAR.LE gsb0, 0x0 ;  /* 0x00008000000079c5 */ /* 0x000fe40000010000 */
.L_x_10:
[----:B------:R-:W-:-:S04]  /*3b00*/  UISETP.LT.AND UP0, UPT, UR5, 0x1, UPT ;  /* 0x000000010500788c */ /* 0x000fc8000bf01270 */
[----:B------:R-:W-:-:S04]  /*3b10*/  USEL UR9, UR5, 0x1, UP0 ;  /* 0x0000000105097887 */ /* 0x000fc80008000000 */
[----:B------:R-:W-:-:S04]  /*3b20*/  UIADD3 UR9, -UR9, UR5, URZ ;  /* 0x0000000509097290 */ /* 0x000fc8000fffe13f */
[----:B------:R-:W-:-:S06]  /*3b30*/  UISETP.GE.AND UP0, UPT, UR9, 0x1, UPT ;  /* 0x000000010900788c */ /* 0x000fcc000bf06270 */
[----:B------:R-:W-:-:S13]  /*3b40*/  PLOP3.LUT P0, PT, PT, PT, UP0, 0x80, 0x0 ;  /* 0x000000000000781c */ /* 0x000fda0003f0f008 */
[----:B------:R-:W-:Y:S05]  /*3b50*/  @!P0 BRA `(.L_x_13) ;  /* 0x0000002800948947 */ /* 0x000fea0003800000 */
[----:B------:R-:W-:Y:S01]  /*3b60*/  IMAD.MOV.U32 R3, RZ, RZ, RZ ;  /* 0x000000ffff037224 */ /* 0x000fe200078e00ff */
[----:B------:R-:W-:Y:S02]  /*3b70*/  ULOP3.LUT UR10, UR6, 0x1, URZ, 0xfc, !UPT ;  /* 0x00000001060a7892 */ /* 0x000fe4000f8efc3f */
[----:B------:R-:W-:Y:S01]  /*3b80*/  UISETP.NE.U32.AND UP0, UPT, UR4, URZ, UPT ;  /* 0x0000003f0400728c */ /* 0x000fe2000bf05070 */
[----:B------:R-:W-:Y:S01]  /*3b90*/  UMOV UR11, UR9 ;  /* 0x00000009000b7c82 */ /* 0x000fe20008000000 */
[----:B------:R-:W-:-:S09]  /*3ba0*/  UMOV UR5, URZ ;  /* 0x0000003f00057c82 */ /* 0x000fd20008000000 */
.L_x_18:
[----:B------:R-:W-:-:S06]  /*3bb0*/  UISETP.NE.AND UP1, UPT, UR10, 0x3, UPT ;  /* 0x000000030a00788c */ /* 0x000fcc000bf25270 */
[----:B------:R-:W-:-:S13]  /*3bc0*/  PLOP3.LUT P1, PT, PT, PT, UP1, 0x80, 0x0 ;  /* 0x000000000000781c */ /* 0x000fda0003f2f018 */
[----:B------:R-:W-:Y:S05]  /*3bd0*/  @!P1 BRA `(.L_x_14) ;  /* 0x0000000000049947 */ /* 0x000fea0003800000 */
[----:B------:R-:W-:Y:S01]  /*3be0*/  BPT.TRAP 0x1 ;  /* 0x000000040000795c */ /* 0x000fe20000300000 */
.L_x_14:
[----:B------:R-:W1:Y:S01]  /*3bf0*/  S2UR UR14, SR_CgaCtaId ;  /* 0x00000000000e79c3 */ /* 0x000e620000008800 */
[----:B------:R-:W-:Y:S01]  /*3c00*/  UMOV UR12, 0x400 ;  /* 0x00000400000c7882 */ /* 0x000fe20000000000 */
[----:B------:R-:W-:Y:S01]  /*3c10*/  SHF.L.U32 R2, R3, 0x1f, RZ ;  /* 0x0000001f03027819 */ /* 0x000fe200000006ff */
[----:B-1----:R-:W-:-:S04]  /*3c20*/  ULEA UR12, UR14, UR12, 0x18 ;  /* 0x0000000c0e0c7291 */ /* 0x002fc8000f8ec03f */
[----:B------:R-:W-:-:S12]  /*3c30*/  ULEA UR14, UR4, UR12, 0x3 ;  /* 0x0000000c040e7291 */ /* 0x000fd8000f8e183f */
.L_x_15:
[----:B-1----:R-:W-:-:S04]  /*3c40*/  IMAD.U32 R0, RZ, RZ, UR14 ;  /* 0x0000000eff007e24 */ /* 0x002fc8000f8e00ff */
[----:B------:R1:W2:Y:S03]  /*3c50*/  SYNCS.PHASECHK.TRANS64.TRYWAIT P0, [R0+URZ+0x30000], R2 ;  /* 0x03000002000075a7 */ /* 0x0002a6000800017f */
[----:B--2---:R-:W-:Y:S05]  /*3c60*/  @!P0 NANOSLEEP.SYNCS 0x989680 ;  /* 0x009896800000895d */ /* 0x004fea0003900000 */
[----:B------:R-:W2:Y:S02]  /*3c70*/  @!P0 SYNCS.PHASECHK.TRANS64 P0, [R0+URZ+0x30000], R2 ;  /* 0x03000002000085a7 */ /* 0x000ea4000800007f */
[----:B--2---:R-:W-:Y:S05]  /*3c80*/  @!P0 BRA `(.L_x_15) ;  /* 0xfffffffc00ec8947 */ /* 0x004fea000383ffff */
        /* <DEDUP_REMOVED lines=32> */
[----:B--2---:R-:W2:Y:S04]  /*3e90*/  LDL.LU.64 R24, [R1] ;  /* 0x0000000001187983 */ /* 0x004ea80000300a00 */
        /* <DEDUP_REMOVED lines=33> */
[----:B------:R-:W-:-:S02]  /*40b0*/  UMOV UR19, 0x40000040 ;  /* 0x4000004000137882 */ /* 0x000fc40000000000 */
[----:B------:R-:W-:Y:S01]  /*40c0*/  USHF.R.U32.HI UR16, URZ, 0x4, UR14 ;  /* 0x000000043f107899 */ /* 0x000fe2000801160e */
[----:B------:R3:W-:Y:S01]  /*40d0*/  STL [R1+0x170], R3 ;  /* 0x0001700301007387 */ /* 0x0007e20000100800 */
[----:B------:R-:W-:Y:S02]  /*40e0*/  USHF.R.U32.HI UR14, URZ, 0x4, UR12 ;  /* 0x000000043f0e7899 */ /* 0x000fe4000801160c */
[----:B------:R-:W-:Y:S02]  /*40f0*/  ULOP3.LUT UR16, UR16, 0x3fff, URZ, 0xc0, !UPT ;  /* 0x00003fff10107892 */ /* 0x000fe4000f8ec03f */
[----:B------:R-:W-:Y:S02]  /*4100*/  ULOP3.LUT UR14, UR14, 0x3fff, URZ, 0xc0, !UPT ;  /* 0x00003fff0e0e7892 */ /* 0x000fe4000f8ec03f */
[----:B------:R-:W-:Y:S02]  /*4110*/  ULOP3.LUT UR16, UR16, 0x2000000, URZ, 0xfc, !UPT ;  /* 0x0200000010107892 */ /* 0x000fe4000f8efc3f */
[----:B------:R-:W-:-:S02]  /*4120*/  ULEA UR14, UR4, UR14, 0xb ;  /* 0x0000000e040e7291 */ /* 0x000fc4000f8e583f */
[----:B------:R-:W-:-:S05]  /*4130*/  ULEA UR20, UR4, UR16, 0xa ;  /* 0x0000001004147291 */ /* 0x000fca000f8e503f */
[----:B------:R-:W-:Y:S02]  /*4140*/  UMOV UR16, UR14 ;  /* 0x0000000e00107c82 */ /* 0x000fe40008000000 */
[----:B------:R-:W-:Y:S01]  /*4150*/  UMOV UR18, UR20 ;  /* 0x0000001400127c82 */ /* 0x000fe20008000000 */
[----:B--2---:R-:W-:-:S06]  /*4160*/  WARPGROUP.ARRIVE ;  /* 0x00000000000079c5 */ /* 0x004fcc0000000000 */
[----:B------:R-:W-:Y:S01]  /*4170*/  HGMMA.64x128x16.F32 R24, gdesc[UR16].tnspA.tnspB, R24, UP0, gsb0 ;  /* 0x61e00000101879f0 */ /* 0x000fe2000b800818 */
[----:B------:R-:W-:Y:S01]  /*4180*/  UIADD3 UR16, UR14, 0x200, URZ ;  /* 0x000002000e107890 */ /* 0x000fe2000fffe03f */
[----:B------:R-:W-:Y:S01]  /*4190*/  UMOV UR17, 0x40000040 ;  /* 0x4000004000117882 */ /* 0x000fe20000000000 */
[----:B------:R-:W-:Y:S02]  /*41a0*/  WARPGROUP.DEPBAR.LE gsb0, 0x0 ;  /* 0x00008000000079c5 */ /* 0x000fe40000010000 */
[----:B------:R-:W-:Y:S01]  /*41b0*/  STL.64 [R1], R24 ;  /* 0x0000001801007387 */ /* 0x000fe20000100a00 */
[----:B-1----:R-:W-:Y:S01]  /*41c0*/  IMAD.MOV.U32 R2, RZ, RZ, R86 ;  /* 0x000000ffff027224 */ /* 0x002fe200078e0056 */
[----:B------:R-:W-:Y:S01]  /*41d0*/  MOV R11, R77 ;  /* 0x0000004d000b7202 */ /* 0x000fe20000000f00 */
[----:B------:R-:W-:Y:S01]  /*41e0*/  IMAD.MOV.U32 R0, RZ, RZ, R87 ;  /* 0x000000ffff007224 */ /* 0x000fe200078e0057 */
[----:B------:R1:W-:Y:S01]  /*41f0*/  STL.64 [R1+0x8], R26 ;  /* 0x0000081a01007387 */ /* 0x0003e20000100a00 */
[----:B------:R-:W-:Y:S01]  /*4200*/  IMAD.MOV.U32 R4, RZ, RZ, R84 ;  /* 0x000000ffff047224 */ /* 0x000fe200078e0054 */
[----:B------:R-:W-:Y:S01]  /*4210*/  WARPGROUP.ARRIVE ;  /* 0x00000000000079c5 */ /* 0x000fe20000000000 */
[----:B---3--:R-:W-:Y:S01]  /*4220*/  IMAD.MOV.U32 R3, RZ, RZ, R85 ;  /* 0x000000ffff037224 */ /* 0x008fe200078e0055 */
[----:B------:R-:W2:Y:S01]  /*4230*/  LDL.LU.64 R86, [R1+0x3e0] ;  /* 0x0003e00001567983 */ /* 0x000ea20000300a00 */
[----:B------:R-:W-:Y:S01]  /*4240*/  IMAD.MOV.U32 R6, RZ, RZ, R82 ;  /* 0x000000ffff067224 */ /* 0x000fe200078e0052 */
[----:B------:R-:W-:Y:S01]  /*4250*/  MOV R230, R50 ;  /* 0x0000003200e67202 */ /* 0x000fe20000000f00 */
[----:B------:R-:W-:Y:S01]  /*4260*/  IMAD.MOV.U32 R5, RZ, RZ, R83 ;  /* 0x000000ffff057224 */ /* 0x000fe200078e0053 */
[----:B------:R-:W2:Y:S01]  /*4270*/  LDL.LU.64 R84, [R1+0x3d8] ;  /* 0x0003d80001547983 */ /* 0x000ea20000300a00 */
[----:B------:R-:W-:Y:S01]  /*4280*/  IMAD.MOV.U32 R8, RZ, RZ, R80 ;  /* 0x000000ffff087224 */ /* 0x000fe200078e0050 */
[----:B------:R-:W-:Y:S01]  /*4290*/  HGMMA.64x128x16.F32 R152, gdesc[UR16].tnspA.tnspB, R152, UP0, gsb0 ;  /* 0x61e00000109879f0 */ /* 0x000fe2000b800898 */
        /* <DEDUP_REMOVED lines=76> */
[----:B------:R-:W2:Y:S04]  /*4760*/  LDL.LU.64 R32, [R1+0x308] ;  /* 0x0003080001207983 */ /* 0x000ea80000300a00 */
[----:B------:R-:W2:Y:S04]  /*4770*/  LDL.LU.64 R30, [R1+0x300] ;  /* 0x00030000011e7983 */ /* 0x000ea80000300a00 */
[----:B------:R-:W2:Y:S04]  /*4780*/  LDL.LU.64 R28, [R1+0x2f8] ;  /* 0x0002f800011c7983 */ /* 0x000ea80000300a00 */
[----:B-1----:R-:W2:Y:S04]  /*4790*/  LDL.LU.64 R26, [R1+0x2f0] ;  /* 0x0002f000011a7983 */ /* 0x002ea80000300a00 */
[----:B------:R-:W2:Y:S01]  /*47a0*/  LDL.LU.64 R24, [R1+0x2e8] ;  /* 0x0002e80001187983 */ /* 0x000ea20000300a00 */
[----:B------:R-:W-:-:S03]  /*47b0*/  WARPGROUP.DEPBAR.LE gsb0, 0x0 ;  /* 0x00008000000079c5 */ /* 0x000fc60000010000 */
        /* <DEDUP_REMOVED lines=14> */
[----:B-1----:R-:W3:Y:S04]  /*48a0*/  LDL.LU R188, [R1] ;  /* 0x0000000001bc7983 */ /* 0x002ee80000300800 */
[----:B------:R-:W3:Y:S04]  /*48b0*/  LDL.LU R189, [R1+0x4] ;  /* 0x0000040001bd7983 */ /* 0x000ee80000300800 */
[----:B------:R-:W3:Y:S04]  /*48c0*/  LDL.LU R190, [R1+0x8] ;  /* 0x0000080001be7983 */ /* 0x000ee80000300800 */
[----:B------:R-:W3:Y:S01]  /*48d0*/  LDL.LU R191, [R1+0xc] ;  /* 0x00000c0001bf7983 */ /* 0x000ee20000300800 */
[----:B------:R-:W-:Y:S01]  /*48e0*/  UIADD3 UR16, UR14, 0x400, URZ ;  /* 0x000004000e107890 */ /* 0x000fe2000fffe03f */
[----:B------:R-:W-:Y:S01]  /*48f0*/  WARPGROUP.ARRIVE ;  /* 0x00000000000079c5 */ /* 0x000fe20000000000 */
[----:B------:R-:W-:-:S07]  /*4900*/  UMOV UR17, 0x40000040 ;  /* 0x4000004000117882 */ /* 0x000fce0000000000 */
[----:B------:R-:W-:Y:S01]  /*4910*/  HGMMA.64x128x16.F32 R88, gdesc[UR16].tnspA.tnspB, R88, UP0, gsb0 ;  /* 0x61e00000105879f0 */ /* 0x000fe2000b800858 */
[----:B------:R-:W-:Y:S01]  /*4920*/  UIADD3 UR16, UR14, 0x600, URZ ;  /* 0x000006000e107890 */ /* 0x000fe2000fffe03f */
[----:B------:R-:W-:Y:S01]  /*4930*/  UMOV UR17, 0x40000040 ;  /* 0x4000004000117882 */ /* 0x000fe20000000000 */
[----:B------:R-:W-:Y:S01]  /*4940*/  IMAD.MOV.U32 R193, RZ, RZ, R251 ;  /* 0x000000ffffc17224 */ /* 0x000fe200078e00fb */
[----:B------:R-:W-:Y:S01]  /*4950*/  MOV R208, R236 ;  /* 0x000000ec00d07202 */ /* 0x000fe20000000f00 */
[----:B------:R-:W-:Y:S02]  /*4960*/  IMAD.MOV.U32 R194, RZ, RZ, R250 ;  /* 0x000000ffffc27224 */ /* 0x000fe400078e00fa */
[----:B------:R-:W-:Y:S02]  /*4970*/  IMAD.MOV.U32 R195, RZ, RZ, R249 ;  /* 0x000000ffffc37224 */ /* 0x000fe400078e00f9 */
[----:B------:R-:W-:Y:S01]  /*4980*/  IMAD.MOV.U32 R196, RZ, RZ, R248 ;  /* 0x000000ffffc47224 */ /* 0x000fe200078e00f8 */
[----:B------:R-:W-:Y:S01]  /*4990*/  MOV R248, R4 ;  /* 0x0000000400f87202 */ /* 0x000fe20000000f00 */
        /* <DEDUP_REMOVED lines=8> */
[----:B--2---:R-:W-:-:S06]  /*4a20*/  WARPGROUP.ARRIVE ;  /* 0x00000000000079c5 */ /* 0x004fcc0000000000 */
[----:B------:R-:W-:Y:S01]  /*4a30*/  HGMMA.64x128x16.F32 R24, gdesc[UR16].tnspA.tnspB, R24, UP0, gsb0 ;  /* 0x61e00000101879f0 */ /* 0x000fe2000b800818 */
        /* <DEDUP_REMOVED lines=39> */
[----:B---3--:R-:W-:-:S06]  /*4cb0*/  WARPGROUP.ARRIVE ;  /* 0x00000000000079c5 */ /* 0x008fcc0000000000 */
        /* <DEDUP_REMOVED lines=135> */
[----:B------:R-:W-:Y:S02]  /*5530*/  IMAD.MOV.U32 R2, RZ, RZ, R214 ;  /* 0x000000ffff027224 */ /* 0x000fe400078e00d6 */
[----:B------:R-:W-:Y:S01]  /*5540*/  IMAD.MOV.U32 R0, RZ, RZ, R215 ;  /* 0x000000ffff007224 */ /* 0x000fe200078e00d7 */
[----:B------:R1:W-:Y:S01]  /*5550*/  STL.64 [R1+0x8], R154 ;  /* 0x0000089a01007387 */ /* 0x0003e20000100a00 */
[----:B------:R-:W-:-:S02]  /*5560*/  IMAD.MOV.U32 R5, RZ, RZ, R212 ;  /* 0x000000ffff057224 */ /* 0x000fc400078e00d4 */
[----:B------:R-:W-:Y:S01]  /*5570*/  IMAD.MOV.U32 R4, RZ, RZ, R213 ;  /* 0x000000ffff047224 */ /* 0x000fe200078e00d5 */
[----:B------:R-:W2:Y:S01]  /*5580*/  LDL.LU.64 R214, [R1+0x270] ;  /* 0x0002700001d67983 */ /* 0x000ea20000300a00 */
[----:B------:R-:W-:Y:S02]  /*5590*/  IMAD.MOV.U32 R7, RZ, RZ, R210 ;  /* 0x000000ffff077224 */ /* 0x000fe400078e00d2 */
[----:B------:R-:W-:Y:S01]  /*55a0*/  IMAD.MOV.U32 R6, RZ, RZ, R211 ;  /* 0x000000ffff067224 */ /* 0x000fe200078e00d3 */
[----:B------:R-:W2:Y:S01]  /*55b0*/  LDL.LU.64 R212, [R1+0x268] ;  /* 0x0002680001d47983 */ /* 0x000ea20000300a00 */
        /* <DEDUP_REMOVED lines=115> */
[----:B------:R-:W-:Y:S01]  /*5cf0*/  IMAD.MOV.U32 R195, RZ, RZ, R250 ;  /* 0x000000ffffc37224 */ /* 0x000fe200078e00fa */
[----:B------:R-:W-:Y:S01]  /*5d00*/  MOV R250, R2 ;  /* 0x0000000200fa7202 */ /* 0x000fe20000000f00 */
        /* <DEDUP_REMOVED lines=34> */
[----:B------:R-:W-:Y:S01]  /*5f30*/  IMAD.MOV.U32 R251, RZ, RZ, R0 ;  /* 0x000000fffffb7224 */ /* 0x000fe200078e0000 */
[----:B------:R-:W-:Y:S01]  /*5f40*/  UIADD3 UR16, UR14, 0x180, URZ ;  /* 0x000001800e107890 */ /* 0x000fe2000fffe03f */
[----:B------:R-:W-:Y:S01]  /*5f50*/  IMAD.MOV.U32 R230, RZ, RZ, R23 ;  /* 0x000000ffffe67224 */ /* 0x000fe200078e0017 */
[----:B------:R-:W-:Y:S01]  /*5f60*/  UIADD3 UR18, UR20, 0x180, URZ ;  /* 0x0000018014127890 */ /* 0x000fe2000fffe03f */
[----:B------:R-:W-:Y:S01]  /*5f70*/  IMAD.MOV.U32 R231, RZ, RZ, R22 ;  /* 0x000000ffffe77224 */ /* 0x000fe200078e0016 */
[----:B------:R-:W-:Y:S01]  /*5f80*/  UMOV UR17, 0x40000040 ;  /* 0x4000004000117882 */ /* 0x000fe20000000000 */
[----:B------:R-:W-:Y:S01]  /*5f90*/  IMAD.MOV.U32 R232, RZ, RZ, R21 ;  /* 0x000000ffffe87224 */ /* 0x000fe200078e0015 */
[----:B------:R-:W-:Y:S01]  /*5fa0*/  UMOV UR19, 0x40000040 ;  /* 0x4000004000137882 */ /* 0x000fe20000000000 */
[----:B------:R-:W-:Y:S01]  /*5fb0*/  IMAD.MOV.U32 R233, RZ, RZ, R20 ;  /* 0x000000ffffe97224 */ /* 0x000fe200078e0014 */
[----:B------:R1:W5:Y:S01]  /*5fc0*/  LDL.LU R3, [R1+0x170] ;  /* 0x0001700001037983 */ /* 0x0003620000300800 */
[----:B------:R-:W-:-:S02]  /*5fd0*/  IMAD.MOV.U32 R234, RZ, RZ, R19 ;  /* 0x000000ffffea7224 */ /* 0x000fc400078e0013 */
[----:B------:R-:W-:Y:S02]  /*5fe0*/  IMAD.MOV.U32 R235, RZ, RZ, R18 ;  /* 0x000000ffffeb7224 */ /* 0x000fe400078e0012 */
[----:B------:R-:W-:Y:S02]  /*5ff0*/  IMAD.MOV.U32 R237, RZ, RZ, R16 ;  /* 0x000000ffffed7224 */ /* 0x000fe400078e0010 */
[----:B------:R-:W-:Y:S02]  /*6000*/  IMAD.MOV.U32 R238, RZ, RZ, R15 ;  /* 0x000000ffffee7224 */ /* 0x000fe400078e000f */
[----:B------:R-:W-:Y:S02]  /*6010*/  IMAD.MOV.U32 R239, RZ, RZ, R14 ;  /* 0x000000ffffef7224 */ /* 0x000fe400078e000e */
[----:B------:R-:W-:Y:S01]  /*6020*/  IMAD.MOV.U32 R240, RZ, RZ, R13 ;  /* 0x000000fffff07224 */ /* 0x000fe200078e000d */
[----:B------:R-:W-:-:S05]  /*6030*/  WARPGROUP.DEPBAR.LE gsb0, 0x0 ;  /* 0x00008000000079c5 */ /* 0x000fca0000010000 */
        /* <DEDUP_REMOVED lines=35> */
[----:B--2---:R-:W2:Y:S04]  /*6270*/  LDL.LU.64 R214, [R1+0x168] ;  /* 0x0001680001d67983 */ /* 0x004ea80000300a00 */
        /* <DEDUP_REMOVED lines=20> */
[----:B------:R-:W-:-:S07]  /*63c0*/  WARPGROUP.ARRIVE ;  /* 0x00000000000079c5 */ /* 0x000fce0000000000 */
[----:B------:R-:W-:Y:S01]  /*63d0*/  HGMMA.64x128x16.F32 R88, gdesc[UR16].tnspA.tnspB, R88, gsb0 ;  /* 0x61e00000105879f0 */ /* 0x000fe20008000858 */
[----:B------:R-:W-:Y:S01]  /*63e0*/  UIADD3 UR16, UR14, 0x780, URZ ;  /* 0x000007800e107890 */ /* 0x000fe2000fffe03f */
[----:B------:R-:W-:Y:S01]  /*63f0*/  UMOV UR17, 0x40000040 ;  /* 0x4000004000117882 */ /* 0x000fe20000000000 */
[----:B------:R-:W-:Y:S02]  /*6400*/  WARPGROUP.DEPBAR.LE gsb0, 0x0 ;  /* 0x00008000000079c5 */ /* 0x000fe40000010000 */
[----:B------:R-:W-:-:S07]  /*6410*/  WARPGROUP.ARRIVE ;  /* 0x00000000000079c5 */ /* 0x000fce0000000000 */
[----:B------:R-:W-:Y:S03]  /*6420*/  HGMMA.64x128x16.F32 R24, gdesc[UR16].tnspA.tnspB, R24, gsb0 ;  /* 0x61e00000101879f0 */ /* 0x000fe60008000818 */
[----:B------:R-:W-:Y:S02]  /*6430*/  WARPGROUP.DEPBAR.LE gsb0, 0x0 ;  /* 0x00008000000079c5 */ /* 0x000fe40000010000 */
[----:B-1----:R-:W-:Y:S05]  /*6440*/  @!P1 BRA `(.L_x_16) ;  /* 0x0000000000049947 */ /* 0x002fea0003800000 */
[----:B------:R-:W-:Y:S01]  /*6450*/  BPT.TRAP 0x1 ;  /* 0x000000040000795c */ /* 0x000fe20000300000 */
.L_x_16:
[----:B------:R-:W-:Y:S02]  /*6460*/  UISETP.GT.U32.AND UP0, UPT, UR6, 0x1, UPT ;  /* 0x000000010600788c */ /* 0x000fe4000bf04070 */
[----:B------:R-:W-:-:S04]  /*6470*/  ULEA UR12, UR5, UR12, 0x3 ;  /* 0x0000000c050c7291 */ /* 0x000fc8000f8e183f */
[----:B------:R-:W-:Y:S01]  /*6480*/  UIADD3 UR12, UR12, 0x30020, URZ ;  /* 0x000300200c0c7890 */ /* 0x000fe2000fffe03f */
[----:B------:R-:W-:-:S03]  /*6490*/  PLOP3.LUT P0, PT, PT, PT, UP0, 0x80, 0x0 ;  /* 0x000000000000781c */ /* 0x000fc60003f0f008 */
[----:B------:R-:W-:-:S09]  /*64a0*/  UPRMT UR12, URZ, 0x654, UR12 ;  /* 0x000006543f0c7896 */ /* 0x000fd2000800000c */
[----:B------:R-:W-:Y:S01]  /*64b0*/  SYNCS.ARRIVE.TRANS64.RED.A1T0 RZ, [UR12], RZ ;  /* 0x000000ffffff79a7 */ /* 0x000fe2000810040c */
[----:B------:R-:W-:Y:S05]  /*64c0*/  @P0 BRA `(.L_x_17) ;  /* 0x0000000000040947 */ /* 0x000fea0003800000 */
[----:B------:R-:W-:Y:S01]  /*64d0*/  BPT.TRAP 0x1 ;  /* 0x000000040000795c */ /* 0x000fe20000300000 */
.L_x_17:
[----:B------:R-:W-:Y:S02]  /*64e0*/  UISETP.GT.AND UP2, UPT, UR11, 0x1, UPT ;  /* 0x000000010b00788c */ /* 0x000fe4000bf44270 */
[----:B------:R-:W-:Y:S02]  /*64f0*/  UIADD3 UR4, UR4, 0x1, URZ ;  /* 0x0000000104047890 */ /* 0x000fe4000fffe03f */
[----:B------:R-:W-:Y:S02]  /*6500*/  UIADD3 UR5, UR5, 0x1, URZ ;  /* 0x0000000105057890 */ /* 0x000fe4000fffe03f */
[----:B------:R-:W-:Y:S01]  /*6510*/  PLOP3.LUT P0, PT, PT, PT, UP2, 0x80, 0x0 ;  /* 0x000000000000781c */ /* 0x000fe20003f0f028 */
[----:B------:R-:W-:Y:S02]  /*6520*/  UISETP.NE.AND UP0, UPT, UR4, 0x4, UPT ;  /* 0x000000040400788c */ /* 0x000fe4000bf05270 */
[----:B------:R-:W-:Y:S02]  /*6530*/  UISETP.NE.AND UP1, UPT, UR5, 0x4, UPT ;  /* 0x000000040500788c */ /* 0x000fe4000bf25270 */
[----:B------:R-:W-:-:S02]  /*6540*/  USEL UR12, URZ, 0x1, UP0 ;  /* 0x000000013f0c7887 */ /* 0x000fc40008000000 */
[----:B------:R-:W-:Y:S02]  /*6550*/  USEL UR4, UR4, URZ, UP0 ;  /* 0x0000003f04047287 */ /* 0x000fe40008000000 */
[----:B------:R-:W-:Y:S02]  /*6560*/  UIADD3 UR11, UR11, -0x1, URZ ;  /* 0xffffffff0b0b7890 */ /* 0x000fe4000fffe03f */
[----:B------:R-:W-:Y:S01]  /*6570*/  USEL UR5, UR5, URZ, UP1 ;  /* 0x0000003f05057287 */ /* 0x000fe20008800000 */
[----:B-----5:R-:W-:Y:S01]  /*6580*/  LOP3.LUT R3, R3, UR12, RZ, 0x3c, !PT ;  /* 0x0000000c03037c12 */ /* 0x020fe2000f8e3cff */
[----:B------:R-:W-:Y:S01]  /*6590*/  UPLOP3.LUT UP0, UPT, UPT, UPT, UPT, 0x80, 0x0 ;  /* 0x000000000000789c */ /* 0x000fe20003f0f070 */
[----:B------:R-:W-:Y:S10]  /*65a0*/  @P0 BRA `(.L_x_18) ;  /* 0xffffffd400800947 */ /* 0x000ff4000383ffff */
.L_x_13:
[----:B------:R-:W1:Y:S02]  /*65b0*/  LDC R0, c[0x0][0x294] ;  /* 0x0000a500ff007b82 */ /* 0x000e640000000800 */
[----:B-1----:R-:W-:-:S13]  /*65c0*/  ISETP.GE.AND P0, PT, R0, 0x1, PT ;  /* 0x000000010000780c */ /* 0x002fda0003f06270 */
[----:B------:R-:W-:Y:S05]  /*65d0*/  @!P0 BRA `(.L_x_19) ;  /* 0x0000000000448947 */ /* 0x000fea0003800000 */
[----:B------:R-:W-:-:S04]  /*65e0*/  ULOP3.LUT UR4, UR6, 0x1, URZ, 0xfc, !UPT ;  /* 0x0000000106047892 */ /* 0x000fc8000f8efc3f */
[----:B------:R-:W-:-:S06]  /*65f0*/  UISETP.NE.AND UP0, UPT, UR4, 0x3, UPT ;  /* 0x000000030400788c */ /* 0x000fcc000bf05270 */
[----:B------:R-:W-:-:S13]  /*6600*/  PLOP3.LUT P0, PT, PT, PT, UP0, 0x80, 0x0 ;  /* 0x000000000000781c */ /* 0x000fda0003f0f008 */
[----:B------:R-:W-:Y:S05]  /*6610*/  @!P0 BRA `(.L_x_20) ;  /* 0x0000000000048947 */ /* 0x000fea0003800000 */
[----:B------:R-:W-:Y:S01]  /*6620*/  BPT.TRAP 0x1 ;  /* 0x000000040000795c */ /* 0x000fe20000300000 */
.L_x_20:
[----:B------:R-:W1:Y:S01]  /*6630*/  S2UR UR10, SR_CgaCtaId ;  /* 0x00000000000a79c3 */ /* 0x000e620000008800 */
[----:B------:R-:W-:Y:S01]  /*6640*/  USHF.L.U32 UR4, UR9, 0x3, URZ ;  /* 0x0000000309047899 */ /* 0x000fe2000800063f */
[----:B------:R-:W-:Y:S01]  /*6650*/  UMOV UR5, 0x400 ;  /* 0x0000040000057882 */ /* 0x000fe20000000000 */
[----:B------:R-:W-:Y:S02]  /*6660*/  UISETP.GT.U32.AND UP0, UPT, UR6, 0x1, UPT ;  /* 0x000000010600788c */ /* 0x000fe4000bf04070 */
[----:B------:R-:W-:-:S04]  /*6670*/  ULOP3.LUT UR4, UR4, 0x18, URZ, 0xc0, !UPT ;  /* 0x0000001804047892 */ /* 0x000fc8000f8ec03f */
[----:B------:R-:W-:Y:S01]  /*6680*/  PLOP3.LUT P0, PT, PT, PT, UP0, 0x80, 0x0 ;  /* 0x000000000000781c */ /* 0x000fe20003f0f008 */
[----:B-1----:R-:W-:-:S04]  /*6690*/  ULEA UR5, UR10, UR5, 0x18 ;  /* 0x000000050a057291 */ /* 0x002fc8000f8ec03f */
[----:B------:R-:W-:-:S04]  /*66a0*/  UIADD3 UR4, UR5, 0x30020, UR4 ;  /* 0x0003002005047890 */ /* 0x000fc8000fffe004 */
[----:B------:R-:W-:-:S09]  /*66b0*/  UPRMT UR4, URZ, 0x654, UR4 ;  /* 0x000006543f047896 */ /* 0x000fd20008000004 */
[----:B------:R-:W-:Y:S01]  /*66c0*/  SYNCS.ARRIVE.TRANS64.RED.A1T0 RZ, [UR4], RZ ;  /* 0x000000ffffff79a7 */ /* 0x000fe20008100404 */
[----:B------:R-:W-:Y:S05]  /*66d0*/  @P0 BRA `(.L_x_19) ;  /* 0x0000000000040947 */ /* 0x000fea0003800000 */
[----:B------:R-:W-:Y:S01]  /*66e0*/  BPT.TRAP 0x1 ;  /* 0x000000040000795c */ /* 0x000fe20000300000 */
.L_x_19:
[----:B------:R-:W1:Y:S01]  /*66f0*/  S2R R2, SR_TID.X ;  /* 0x0000000000027919 */ /* 0x000e620000002100 */
[----:B------:R-:W-:Y:S01]  /*6700*/  ULDC.64 UR10, c[0x0][0x280] ;  /* 0x0000a000000a7ab9 */ /* 0x000fe20000000a00 */
[----:B------:R-:W-:Y:S01]  /*6710*/  ULDC.64 UR16, c[0x0][0x658] ;  /* 0x0001960000107ab9 */ /* 0x000fe20000000a00 */
[----:B------:R-:W-:Y:S01]  /*6720*/  USHF.L.U32 UR19, UR15, 0x7, URZ ;  /* 0x000000070f137899 */ /* 0x000fe2000800063f */
[----:B------:R-:W2:Y:S01]  /*6730*/  S2R R6, SR_CTAID.X ;  /* 0x0000000000067919 */ /* 0x000ea20000002500 */
[----:B------:R-:W-:Y:S02]  /*6740*/  USHF.R.S32.HI UR12, URZ, 0x1f, UR23 ;  /* 0x0000001f3f0c7899 */ /* 0x000fe40008011417 */
[----:B------:R-:W-:Y:S01]  /*6750*/  USHF.R.S32.HI UR18, URZ, 0x1f, UR19 ;  /* 0x0000001f3f127899 */ /* 0x000fe20008011413 */
[----:B------:R-:W-:Y:S01]  /*6760*/  ULDC.64 UR4, c[0x0][0x660] ;  /* 0x0001980000047ab9 */ /* 0x000fe20000000a00 */
[----:B------:R-:W-:Y:S01]  /*6770*/  USHF.R.S32.HI UR14, URZ, 0x1f, UR7 ;  /* 0x0000001f3f0e7899 */ /* 0x000fe20008011407 */
[----:B-1----:R-:W-:-:S04]  /*6780*/  SHF.R.S32.HI R0, RZ, 0x1f, R2 ;  /* 0x0000001fff007819 */ /* 0x002fc80000011402 */
[----:B------:R-:W-:-:S04]  /*6790*/  LEA.HI R0, R0, R2, RZ, 0x7 ;  /* 0x0000000200007211 */ /* 0x000fc800078f38ff */
[----:B------:R-:W-:-:S05]  /*67a0*/  LOP3.LUT R0, R0, 0xffffff80, RZ, 0xc0, !PT ;  /* 0xffffff8000007812 */ /* 0x000fca00078ec0ff */
[----:B------:R-:W-:-:S05]  /*67b0*/  IMAD.IADD R0, R2, 0x1, -R0 ;  /* 0x0000000102007824 */ /* 0x000fca00078e0a00 */
[----:B------:R-:W-:-:S04]  /*67c0*/  SHF.R.S32.HI R5, RZ, 0x1f, R0 ;  /* 0x0000001fff057819 */ /* 0x000fc80000011400 */
[----:B------:R-:W-:-:S04]  /*67d0*/  LEA.HI R3, R5, R0, RZ, 0x2 ;  /* 0x0000000005037211 */ /* 0x000fc800078f10ff */
[--C-:B------:R-:W-:Y:S02]  /*67e0*/  SHF.R.S32.HI R2, RZ, 0x2, R3.reuse ;  /* 0x00000002ff027819 */ /* 0x100fe40000011403 */
[----:B------:R-:W-:-:S04]  /*67f0*/  SHF.R.S32.HI R4, RZ, 0x1f, R3 ;  /* 0x0000001fff047819 */ /* 0x000fc80000011403 */
[----:B------:R-:W-:-:S04]  /*6800*/  LEA.HI R4, R4, R2, RZ, 0x3 ;  /* 0x0000000204047211 */ /* 0x000fc800078f18ff */
[----:B------:R-:W-:-:S05]  /*6810*/  LOP3.LUT R4, R4, 0xfffffff8, RZ, 0xc0, !PT ;  /* 0xfffffff804047812 */ /* 0x000fca00078ec0ff */
[----:B------:R-:W-:Y:S01]  /*6820*/  IMAD.IADD R2, R2, 0x1, -R4 ;  /* 0x0000000102027824 */ /* 0x000fe200078e0a04 */
[----:B------:R-:W-:Y:S02]  /*6830*/  LOP3.LUT R4, R3, 0xfffffffc, RZ, 0xc0, !PT ;  /* 0xfffffffc03047812 */ /* 0x000fe400078ec0ff */
[----:B------:R-:W-:Y:S01]  /*6840*/  LEA.HI R3, R5, R0, RZ, 0x5 ;  /* 0x0000000005037211 */ /* 0x000fe200078f28ff */
[----:B--2---:R-:W-:Y:S02]  /*6850*/  IMAD.SHL.U32 R5, R6, 0x100, RZ ;  /* 0x0000010006057824 */ /* 0x004fe400078e00ff */
[----:B------:R-:W-:Y:S01]  /*6860*/  IMAD.IADD R4, R0, 0x1, -R4 ;  /* 0x0000000100047824 */ /* 0x000fe200078e0a04 */
[----:B------:R-:W-:Y:S02]  /*6870*/  SHF.R.S32.HI R0, RZ, 0x5, R3 ;  /* 0x00000005ff007819 */ /* 0x000fe40000011403 */
[--C-:B------:R-:W-:Y:S01]  /*6880*/  SHF.R.S32.HI R3, RZ, 0x1f, R2.reuse ;  /* 0x0000001fff037819 */ /* 0x100fe20000011402 */
[----:B------:R-:W-:Y:S01]  /*6890*/  IMAD.SHL.U32 R12, R4, 0x2, RZ ;  /* 0x00000002040c7824 */ /* 0x000fe200078e00ff */
[----:B------:R-:W-:Y:S01]  /*68a0*/  ISETP.GE.AND P0, PT, R5, UR10, PT ;  /* 0x0000000a05007c0c */ /* 0x000fe2000bf06270 */
[----:B------:R-:W-:-:S03]  /*68b0*/  IMAD.WIDE R14, R0, 0x10, R2 ;  /* 0x00000010000e7825 */ /* 0x000fc600078e0202 */
[----:B------:R-:W-:Y:S01]  /*68c0*/  SHF.R.S32.HI R13, RZ, 0x1f, R12 ;  /* 0x0000001fff0d7819 */ /* 0x000fe2000001140c */
[----:B------:R-:W-:Y:S02]  /*68d0*/  IMAD R0, R0, -0x10, -R5 ;  /* 0xfffffff000007824 */ /* 0x000fe400078e0a05 */
[----:B------:R-:W-:-:S03]  /*68e0*/  IMAD.WIDE R14, R6, 0x100, R14 ;  /* 0x00000100060e7825 */ /* 0x000fc600078e020e */
[----:B------:R-:W-:Y:S01]  /*68f0*/  IADD3 R0, R0, UR10, -R2 ;  /* 0x0000000a00007c10 */ /* 0x000fe2000fffe802 */
[----:B------:R-:W-:Y:S02]  /*6900*/  IMAD R5, R15, UR16, RZ ;  /* 0x000000100f057c24 */ /* 0x000fe4000f8e02ff */
[----:B------:R-:W-:-:S04]  /*6910*/  IMAD.WIDE.U32 R2, R14, UR16, R12 ;  /* 0x000000100e027c25 */ /* 0x000fc8000f8e000c */
[----:B------:R-:W-:Y:S01]  /*6920*/  IMAD R5, R14, UR17, R5 ;  /* 0x000000110e057c24 */ /* 0x000fe2000f8e0205 */
[----:B------:R-:W-:-:S04]  /*6930*/  IADD3 R2, P1, R2, UR19, RZ ;  /* 0x0000001302027c10 */ /* 0x000fc8000ff3e0ff */
[----:B------:R-:W-:Y:S01]  /*6940*/  IADD3.X R3, R3, UR18, R5, P1, !PT ;  /* 0x0000001203037c10 */ /* 0x000fe20008ffe405 */
[----:B------:R-:W-:Y:S01]  /*6950*/  IMAD.U32 R5, RZ, RZ, UR4 ;  /* 0x00000004ff057e24 */ /* 0x000fe2000f8e00ff */
[----:B------:R-:W-:-:S03]  /*6960*/  UIMAD UR4, UR12, UR4, URZ ;  /* 0x000000040c0472a4 */ /* 0x000fc6000f8e023f */
[----:B------:R-:W-:Y:S01]  /*6970*/  IMAD.WIDE.U32 R2, R5, UR23, R2 ;  /* 0x0000001705027c25 */ /* 0x000fe2000f8e0002 */
[----:B------:R-:W-:-:S06]  /*6980*/  UIMAD UR4, UR23, UR5, UR4 ;  /* 0x00000005170472a4 */ /* 0x000fcc000f8e0204 */
[----:B------:R-:W-:Y:S01]  /*6990*/  VIADD R3, R3, UR4 ;  /* 0x0000000403037c36 */ /* 0x000fe20008000000 */
[----:B------:R-:W-:Y:S02]  /*69a0*/  ULDC.64 UR4, c[0x0][0x670] ;  /* 0x00019c0000047ab9 */ /* 0x000fe40000000a00 */
[----:B------:R-:W-:Y:S01]  /*69b0*/  IMAD.U32 R5, RZ, RZ, UR4 ;  /* 0x00000004ff057e24 */ /* 0x000fe2000f8e00ff */
[----:B------:R-:W-:-:S03]  /*69c0*/  UIMAD UR4, UR14, UR4, URZ ;  /* 0x000000040e0472a4 */ /* 0x000fc6000f8e023f */
[----:B------:R-:W-:Y:S01]  /*69d0*/  IMAD.WIDE.U32 R2, R5, UR7, R2 ;  /* 0x0000000705027c25 */ /* 0x000fe2000f8e0002 */
[----:B------:R-:W-:-:S03]  /*69e0*/  UIMAD UR4, UR7, UR5, UR4 ;  /* 0x00000005070472a4 */ /* 0x000fc6000f8e0204 */
[----:B------:R-:W-:-:S03]  /*69f0*/  IMAD.MOV.U32 R6, RZ, RZ, R2 ;  /* 0x000000ffff067224 */ /* 0x000fc600078e0002 */
[----:B------:R-:W-:Y:S01]  /*6a00*/  VIADD R7, R3, UR4 ;  /* 0x0000000403077c36 */ /* 0x000fe20008000000 */
[----:B------:R-:W-:Y:S02]  /*6a10*/  ULDC.64 UR4, c[0x0][0x668] ;  /* 0x00019a0000047ab9 */ /* 0x000fe40000000a00 */
[----:B------:R-:W-:-:S04]  /*6a20*/  IMAD.U32 R2, RZ, RZ, UR4 ;  /* 0x00000004ff027e24 */ /* 0x000fc8000f8e00ff */
[----:B------:R-:W-:Y:S01]  /*6a30*/  IMAD.WIDE.U32 R6, R2, UR24, R6 ;  /* 0x0000001802067c25 */ /* 0x000fe2000f8e0006 */
[----:B------:R-:W-:Y:S06]  /*6a40*/  @P0 EXIT ;  /* 0x000000000000094d */ /* 0x000fec0003800000 */
[----:B------:R-:W-:Y:S02]  /*6a50*/  ULDC UR6, c[0x0][0x288] ;  /* 0x0000a20000067ab9 */ /* 0x000fe40000000800 */
[----:B------:R-:W-:-:S04]  /*6a60*/  UISETP.GE.AND UP0, UPT, UR23, UR6, UPT ;  /* 0x000000061700728c */ /* 0x000fc8000bf06270 */
[----:B------:R-:W-:-:S06]  /*6a70*/  UISETP.GE.OR UP0, UPT, UR19, UR11, UP0 ;  /* 0x0000000b1300728c */ /* 0x000fcc0008706670 */
[----:B------:R-:W-:-:S13]  /*6a80*/  PLOP3.LUT P0, PT, PT, PT, UP0, 0x80, 0x0 ;  /* 0x000000000000781c */ /* 0x000fda0003f0f008 */
[----:B------:R-:W-:Y:S05]  /*6a90*/  @P0 EXIT ;  /* 0x000000000000094d */ /* 0x000fea0003800000 */
[----:B------:R-:W-:Y:S02]  /*6aa0*/  ULDC UR6, c[0x0][0x28c] ;  /* 0x0000a30000067ab9 */ /* 0x000fe40000000800 */
[----:B------:R-:W-:-:S03]  /*6ab0*/  UISETP.GE.AND UP0, UPT, UR24, UR6, UPT ;  /* 0x000000061800728c */ /* 0x000fc6000bf06270 */
[----:B------:R-:W-:Y:S02]  /*6ac0*/  ULDC UR6, c[0x0][0x290] ;  /* 0x0000a40000067ab9 */ /* 0x000fe40000000800 */
[----:B------:R-:W-:Y:S02]  /*6ad0*/  UISETP.GE.OR UP0, UPT, UR7, UR6, UP0 ;  /* 0x000000060700728c */ /* 0x000fe40008706670 */
[----:B------:R-:W-:-:S04]  /*6ae0*/  USHF.R.S32.HI UR6, URZ, 0x1f, UR24 ;  /* 0x0000001f3f067899 */ /* 0x000fc80008011418 */
[----:B------:R-:W-:-:S13]  /*6af0*/  PLOP3.LUT P0, PT, PT, PT, UP0, 0x80, 0x0 ;  /* 0x000000000000781c */ /* 0x000fda0003f0f008 */
[----:B------:R-:W-:Y:S05]  /*6b00*/  @P0 EXIT ;  /* 0x000000000000094d */ /* 0x000fea0003800000 */
[----:B------:R-:W-:Y:S01]  /*6b10*/  IMAD.MOV.U32 R3, RZ, RZ, -0x2 ;  /* 0xfffffffeff037424 */ /* 0x000fe200078e00ff */
[----:B------:R-:W-:Y:S01]  /*6b20*/  FSETP.NEU.AND P1, PT, RZ, UR8, PT ;  /* 0x00000008ff007c0b */ /* 0x000fe2000bf2d000 */
[----:B------:R-:W-:Y:S02]  /*6b30*/  UIMAD UR4, UR6, UR4, URZ ;  /* 0x00000004060472a4 */ /* 0x000fe4000f8e023f */
[----:B------:R-:W-:Y:S01]  /*6b40*/  IMAD R3, R4, R3, UR11 ;  /* 0x0000000b04037e24 */ /* 0x000fe2000f8e0203 */
[----:B------:R-:W-:Y:S01]  /*6b50*/  ULDC.64 UR10, c[0x0][0x640] ;  /* 0x00019000000a7ab9 */ /* 0x000fe20000000a00 */
[----:B------:R-:W-:Y:S02]  /*6b60*/  UIMAD UR5, UR24, UR5, UR4 ;  /* 0x00000005180572a4 */ /* 0x000fe4000f8e0204 */
[----:B------:R-:W-:Y:S01]  /*6b70*/  VIADD R3, R3, -UR19 ;  /* 0x8000001303037c36 */ /* 0x000fe20008000000 */
[----:B------:R-:W-:-:S03]  /*6b80*/  UIMAD UR4, UR6, UR10, URZ ;  /* 0x0000000a060472a4 */ /* 0x000fc6000f8e023f */
[----:B------:R-:W-:Y:S01]  /*6b90*/  VIADD R2, R7, UR5 ;  /* 0x0000000507027c36 */ /* 0x000fe20008000000 */
[----:B------:R-:W-:Y:S01]  /*6ba0*/  ISETP.GT.AND P5, PT, R3, RZ, PT ;  /* 0x000000ff0300720c */ /* 0x000fe20003fa4270 */
[----:B------:R-:W-:-:S03]  /*6bb0*/  UIMAD UR4, UR24, UR11, UR4 ;  /* 0x0000000b180472a4 */ /* 0x000fc6000f8e0204 */
[----:B------:R-:W-:Y:S01]  /*6bc0*/  ISETP.GT.AND P0, PT, R0, RZ, P5 ;  /* 0x000000ff0000720c */ /* 0x000fe20002f04270 */
[----:B------:R-:W-:-:S12]  /*6bd0*/  @!P1 BRA `(.L_x_21) ;  /* 0x000000d0001c9947 */ /* 0x000fd80003800000 */
[----:B------:R-:W-:Y:S01]  /*6be0*/  ULDC.64 UR20, c[0x0][0x650] ;  /* 0x0001940000147ab9 */ /* 0x000fe20000000a00 */
[----:B------:R-:W-:Y:S01]  /*6bf0*/  ULDC.64 UR28, c[0x0][0x648] ;  /* 0x00019200001c7ab9 */ /* 0x000fe20000000a00 */
[C---:B------:R-:W-:Y:S01]  /*6c00*/  LEA R4, P1, R6.reuse, UR20, 0x1 ;  /* 0x0000001406047c11 */ /* 0x040fe2000f8208ff */
[----:B------:R-:W-:Y:S01]  /*6c10*/  ULDC.64 UR30, c[0x0][0x630] ;  /* 0x00018c00001e7ab9 */ /* 0x000fe20000000a00 */
[----:B------:R-:W-:Y:S01]  /*6c20*/  ULDC.64 UR32, c[0x0][0x628] ;  /* 0x00018a0000207ab9 */ /* 0x000fe20000000a00 */
[----:B------:R-:W2:Y:S01]  /*6c30*/  LDL.LU R10, [R1] ;  /* 0x00000000010a7983 */ /* 0x000ea20000300800 */
[----:B------:R-:W-:Y:S01]  /*6c40*/  LEA.HI.X R5, R6, UR21, R2, 0x1, P1 ;  /* 0x0000001506057c11 */ /* 0x000fe200088f0c02 */
[----:B------:R-:W-:Y:S01]  /*6c50*/  ULDC.64 UR20, c[0x0][0x638] ;  /* 0x00018e0000147ab9 */ /* 0x000fe20000000a00 */
[----:B------:R-:W-:Y:S01]  /*6c60*/  IADD3 R6, P1, R12, UR19, RZ ;  /* 0x000000130c067c10 */ /* 0x000fe2000ff3e0ff */
[----:B------:R-:W-:Y:S02]  /*6c70*/  UIMAD UR5, UR12, UR20, URZ ;  /* 0x000000140c0572a4 */ /* 0x000fe4000f8e023f */
[----:B------:R-:W-:Y:S01]  /*6c80*/  IMAD.U32 R21, RZ, RZ, UR20 ;  /* 0x00000014ff157e24 */ /* 0x000fe2000f8e00ff */
[----:B------:R-:W-:Y:S01]  /*6c90*/  IADD3.X R7, R13, UR18, RZ, P1, !PT ;  /* 0x000000120d077c10 */ /* 0x000fe20008ffe4ff */
[----:B------:R-:W-:Y:S01]  /*6ca0*/  UIMAD UR6, UR23, UR21, UR5 ;  /* 0x00000015170672a4 */ /* 0x000fe2000f8e0205 */
[----:B------:R-:W-:Y:S01]  /*6cb0*/  IMAD.U32 R20, RZ, RZ, UR28 ;  /* 0x0000001cff147e24 */ /* 0x000fe2000f8e00ff */
[----:B------:R-:W-:Y:S01]  /*6cc0*/  UIMAD UR5, UR14, UR28, URZ ;  /* 0x0000001c0e0572a4 */ /* 0x000fe2000f8e023f */
[----:B------:R-:W-:-:S02]  /*6cd0*/  IMAD R23, R15, UR30, RZ ;  /* 0x0000001e0f177c24 */ /* 0x000fc4000f8e02ff */
[----:B------:R-:W-:Y:S01]  /*6ce0*/  IMAD.WIDE.U32 R6, R21, UR23, R6 ;  /* 0x0000001715067c25 */ /* 0x000fe2000f8e0006 */
[----:B------:R-:W-:-:S03]  /*6cf0*/  UIMAD UR9, UR7, UR29, UR5 ;  /* 0x0000001d070972a4 */ /* 0x000fc6000f8e0205 */
[----:B------:R-:W-:Y:S02]  /*6d00*/  VIADD R7, R7, UR6 ;  /* 0x0000000607077c36 */ /* 0x000fe40008000000 */
[----:B------:R-:W-:Y:S02]  /*6d10*/  IMAD R23, R14, UR31, R23 ;  /* 0x0000001f0e177c24 */ /* 0x000fe4000f8e0217 */
[----:B------:R-:W-:-:S04]  /*6d20*/  IMAD.WIDE.U32 R6, R20, UR7, R6 ;  /* 0x0000000714067c25 */ /* 0x000fc8000f8e0006 */
[----:B------:R-:W-:Y:S02]  /*6d30*/  VIADD R19, R7, UR9 ;  /* 0x0000000907137c36 */ /* 0x000fe40008000000 */
[----:B------:R-:W-:Y:S02]  /*6d40*/  IMAD.U32 R7, RZ, RZ, UR10 ;  /* 0x0000000aff077e24 */ /* 0x000fe4000f8e00ff */
[----:B------:R-:W-:-:S04]  /*6d50*/  IMAD.MOV.U32 R18, RZ, RZ, R6 ;  /* 0x000000ffff127224 */ /* 0x000fc800078e0006 */
[----:B------:R-:W-:-:S04]  /*6d60*/  IMAD.WIDE.U32 R18, R7, UR24, R18 ;  /* 0x0000001807127c25 */ /* 0x000fc8000f8e0012 */
[----:B------:R-:W-:Y:S02]  /*6d70*/  VIADD R17, R19, UR4 ;  /* 0x0000000413117c36 */ /* 0x000fe40008000000 */
[----:B------:R-:W-:-:S04]  /*6d80*/  IMAD.MOV.U32 R16, RZ, RZ, R18 ;  /* 0x000000ffff107224 */ /* 0x000fc800078e0012 */
[----:B------:R-:W-:-:S04]  /*6d90*/  IMAD.WIDE.U32 R6, R14, UR30, R16 ;  /* 0x0000001e0e067c25 */ /* 0x000fc8000f8e0010 */
[----:B------:R-:W-:Y:S01]  /*6da0*/  IMAD.IADD R7, R7, 0x1, R23 ;  /* 0x0000000107077824 */ /* 0x000fe200078e0217 */
[----:B------:R-:W-:-:S04]  /*6db0*/  LEA R8, P1, R6, UR32, 0x1 ;  /* 0x0000002006087c11 */ /* 0x000fc8000f8208ff */
[----:B------:R-:W-:-:S05]  /*6dc0*/  LEA.HI.X R9, R6, UR33, R7, 0x1, P1 ;  /* 0x0000002106097c11 */ /* 0x000fca00088f0c07 */
[----:B------:R-:W3:Y:S01]  /*6dd0*/  @P0 LDG.E.LTC128B.U16 R22, desc[UR26][R8.64] ;  /* 0x0000001a08160981 */ /* 0x000ee2000c1e1520 */
[----:B------:R-:W-:Y:S01]  /*6de0*/  UIMAD.WIDE.U32 UR24, UR24, UR10, URZ ;  /* 0x0000000a181872a5 */ /* 0x000fe2000f8e003f */
[----:B------:R-:W-:Y:S01]  /*6df0*/  IMAD.U32 R226, RZ, RZ, UR30 ;  /* 0x0000001effe27e24 */ /* 0x000fe2000f8e00ff */
[----:B------:R-:W-:Y:S01]  /*6e00*/  ISETP.GT.AND P3, PT, R3, 0x1, PT ;  /* 0x000000010300780c */ /* 0x000fe20003f64270 */
[----:B------:R-:W-:Y:S01]  /*6e10*/  BSSY B0, `(.L_x_22) ;  /* 0x0000017000007945 */ /* 0x000fe20003800000 */
[----:B------:R-:W-:Y:S01]  /*6e20*/  UIADD3 UR5, UR25, UR4, URZ ;  /* 0x0000000419057290 */ /* 0x000fe2000fffe03f */
[----:B------:R-:W-:Y:S02]  /*6e30*/  LOP3.LUT R2, R2, 0xfffffffd, RZ, 0xc0, !PT ;  /* 0xfffffffd02027812 */ /* 0x000fe400078ec0ff */
[----:B------:R-:W-:-:S08]  /*6e40*/  UMOV UR4, UR24 ;  /* 0x0000001800047c82 */ /* 0x000fd00008000000 */
[----:B------:R-:W-:Y:S01]  /*6e50*/  @P3 LOP3.LUT R2, R2, 0x2, RZ, 0xfc, !PT ;  /* 0x0000000202023812 */ /* 0x000fe200078efcff */
[----:B---3--:R-:W-:-:S05]  /*6e60*/  HADD2.F32 R6, -RZ, R22.H0_H0 ;  /* 0x20000016ff067230 */ /* 0x008fca0000004100 */
[----:B------:R-:W-:-:S04]  /*6e70*/  FMUL R6, R6, UR8 ;  /* 0x0000000806067c20 */ /* 0x000fc80008400000 */
[----:B--2---:R-:W-:-:S05]  /*6e80*/  FFMA R6, R10, UR13, R6 ;  /* 0x0000000d0a067c23 */ /* 0x004fca0008000006 */
[----:B------:R-:W-:-:S05]  /*6e90*/  F2FP.F16.F32.PACK_AB R6, RZ, R6 ;  /* 0x00000006ff06723e */ /* 0x000fca00000000ff */
[----:B------:R1:W-:Y:S02]  /*6ea0*/  @P0 STG.E.U16 desc[UR26][R4.64], R6 ;  /* 0x0000000604000986 */ /* 0x0003e4000c10151a */
[----:B-1----:R-:W-:-:S04]  /*6eb0*/  IMAD.WIDE.U32 R6, R14, R226, UR4 ;  /* 0x000000040e067e25 */ /* 0x002fc8000f8e00e2 */
[----:B------:R-:W-:Y:S02]  /*6ec0*/  IMAD.IADD R7, R23, 0x1, R7 ;  /* 0x0000000117077824 */ /* 0x000fe400078e0207 */
[----:B------:R-:W-:-:S05]  /*6ed0*/  IMAD.WIDE.U32 R6, R20, UR7, R6 ;  /* 0x0000000714067c25 */ /* 0x000fca000f8e0006 */
[----:B------:R-:W-:-:S03]  /*6ee0*/  IADD3 R7, R7, UR9, RZ ;  /* 0x0000000907077c10 */ /* 0x000fc6000fffe0ff */
[----:B------:R-:W-:-:S04]  /*6ef0*/  IMAD.WIDE.U32 R6, R21, UR23, R6 ;  /* 0x0000001715067c25 */ /* 0x000fc8000f8e0006 */
[----:B------:R-:W-:Y:S01]  /*6f00*/  VIADD R7, R7, UR6 ;  /* 0x0000000607077c36 */ /* 0x000fe20008000000 */
[----:B------:R-:W-:-:S04]  /*6f10*/  IADD3 R6, P0, P1, R6, UR19, R12 ;  /* 0x0000001306067c10 */ /* 0x000fc8000f91e00c */
[----:B------:R-:W-:Y:S02]  /*6f20*/  IADD3.X R7, R7, UR18, R13, P0, P1 ;  /* 0x0000001207077c10 */ /* 0x000fe400087e240d */
[----:B------:R-:W-:Y:S02]  /*6f30*/  ISETP.GT.AND P1, PT, R0, RZ, P3 ;  /* 0x000000ff0000720c */ /* 0x000fe40001f24270 */
[----:B------:R-:W-:-:S04]  /*6f40*/  LEA R10, P0, R6, UR32, 0x1 ;  /* 0x00000020060a7c11 */ /* 0x000fc8000f8008ff */
[----:B------:R-:W-:-:S07]  /*6f50*/  LEA.HI.X R11, R6, UR33, R7, 0x1, P0 ;  /* 0x00000021060b7c11 */ /* 0x000fce00080f0c07 */
[----:B------:R-:W-:Y:S05]  /*6f60*/  @!P1 BRA `(.L_x_23) ;  /* 0x0000000000049947 */ /* 0x000fea0003800000 */
[----:B------:R1:W5:Y:S02]  /*6f70*/  LDG.E.LTC128B.U16 R22, desc[UR26][R10.64+0x2] ;  /* 0x0000021a0a167981 */ /* 0x000364000c1e1520 */
.L_x_23:
[----:B------:R-:W-:Y:S05]  /*6f80*/  BSYNC B0 ;  /* 0x0000000000007941 */ /* 0x000fea0003800000 */
.L_x_22:
[----:B------:R-:W2:Y:S01]  /*6f90*/  LDL.LU R7, [R1+0x4] ;  /* 0x0000040001077983 */ /* 0x000ea20000300800 */
[----:B-----5:R-:W-:Y:S01]  /*6fa0*/  HADD2.F32 R6, -RZ, R22.H0_H0 ;  /* 0x20000016ff067230 */ /* 0x020fe20000004100 */
[----:B------:R-:W-:Y:S02]  /*6fb0*/  USHF.L.U64.HI UR29, UR30, 0x3, UR31 ;  /* 0x000000031e1d7899 */ /* 0x000fe4000801021f */
[----:B------:R-:W-:Y:S01]  /*6fc0*/  USHF.L.U32 UR28, UR30, 0x3, URZ ;  /* 0x000000031e1c7899 */ /* 0x000fe2000800063f */
[----:B------:R-:W-:Y:S01]  /*6fd0*/  ISETP.GT.AND P2, PT, R0, 0x8, P5 ;  /* 0x000000080000780c */ /* 0x000fe20002f44270 */
[----:B------:R-:W-:Y:S01]  /*6fe0*/  FMUL R6, R6, UR8 ;  /* 0x0000000806067c20 */ /* 0x000fe20008400000 */
[----:B------:R-:W3:Y:S03]  /*6ff0*/  LDL.LU R216, [R1+0x8] ;  /* 0x0000080001d87983 */ /* 0x000ee60000300800 */
[----:B--2---:R-:W-:-:S05]  /*7000*/  FFMA R6, R7, UR13, R6 ;  /* 0x0000000d07067c23 */ /* 0x004fca0008000006 */
[----:B------:R-:W-:-:S05]  /*7010*/  F2FP.F16.F32.PACK_AB R6, RZ, R6 ;  /* 0x00000006ff06723e */ /* 0x000fca00000000ff */
[----:B------:R2:W-:Y:S02]  /*7020*/  @P1 STG.E.U16 desc[UR26][R4.64+0x2], R6 ;  /* 0x0000020604001986 */ /* 0x0005e4000c10151a */
[----:B--2---:R-:W-:-:S04]  /*7030*/  IMAD.WIDE.U32 R6, R14, R226, UR28 ;  /* 0x0000001c0e067e25 */ /* 0x004fc8000f8e00e2 */
[----:B------:R-:W-:Y:S01]  /*7040*/  IMAD.IADD R23, R23, 0x1, R7 ;  /* 0x0000000117177824 */ /* 0x000fe200078e0207 */
[----:B------:R-:W-:Y:S02]  /*7050*/  IADD3 R7, P0, R18, R6, RZ ;  /* 0x0000000612077210 */ /* 0x000fe40007f1e0ff */
[----:B------:R-:W-:-:S03]  /*7060*/  IADD3 R8, P1, R6, UR24, RZ ;  /* 0x0000001806087c10 */ /* 0x000fc6000ff3e0ff */
[----:B------:R-:W-:Y:S01]  /*7070*/  IMAD.X R9, R23, 0x1, R17, P0 ;  /* 0x0000000117097824 */ /* 0x000fe200000e0611 */
[----:B------:R-:W-:-:S04]  /*7080*/  LEA R6, P0, R7, UR32, 0x1 ;  /* 0x0000002007067c11 */ /* 0x000fc8000f8008ff */
[----:B------:R-:W-:-:S05]  /*7090*/  LEA.HI.X R7, R7, UR33, R9, 0x1, P0 ;  /* 0x0000002107077c11 */ /* 0x000fca00080f0c09 */
[----:B------:R2:W4:Y:S01]  /*70a0*/  @P2 LDG.E.LTC128B.U16 R22, desc[UR26][R6.64] ;  /* 0x0000001a06162981 */ /* 0x000522000c1e1520 */
[----:B------:R-:W-:Y:S01]  /*70b0*/  USHF.L.U32 UR15, UR16, 0x4, URZ ;  /* 0x00000004100f7899 */ /* 0x000fe2000800063f */
[----:B------:R-:W-:Y:S01]  /*70c0*/  BSSY B0, `(.L_x_24) ;  /* 0x0000016000007945 */ /* 0x000fe20003800000 */
[----:B------:R-:W-:-:S04]  /*70d0*/  USHF.L.U64.HI UR20, UR16, 0x4, UR17 ;  /* 0x0000000410147899 */ /* 0x000fc80008010211 */
[----:B--2---:R-:W-:Y:S01]  /*70e0*/  IADD3 R6, P0, R4, UR15, RZ ;  /* 0x0000000f04067c10 */ /* 0x004fe2000ff1e0ff */
[----:B----4-:R-:W-:-:S05]  /*70f0*/  HADD2.F32 R7, -RZ, R22.H0_H0 ;  /* 0x20000016ff077230 */ /* 0x010fca0000004100 */
[----:B------:R-:W-:-:S04]  /*7100*/  FMUL R7, R7, UR8 ;  /* 0x0000000807077c20 */ /* 0x000fc80008400000 */
[----:B---3--:R-:W-:-:S05]  /*7110*/  FFMA R7, R216, UR13, R7 ;  /* 0x0000000dd8077c23 */ /* 0x008fca0008000007 */
[----:B------:R-:W-:-:S04]  /*7120*/  F2FP.F16.F32.PACK_AB R7, RZ, R7 ;  /* 0x00000007ff07723e */ /* 0x000fc800000000ff */
[----:B------:R-:W-:Y:S02]  /*7130*/  PRMT R9, R7, 0x7610, R9 ;  /* 0x0000761007097816 */ /* 0x000fe40000000009 */
[----:B------:R-:W-:-:S05]  /*7140*/  IADD3.X R7, R5, UR20, RZ, P0, !PT ;  /* 0x0000001405077c10 */ /* 0x000fca00087fe4ff */
[----:B------:R2:W-:Y:S02]  /*7150*/  @P2 STG.E.U16 desc[UR26][R6.64], R9 ;  /* 0x0000000906002986 */ /* 0x0005e4000c10151a */
[----:B--2---:R-:W-:-:S03]  /*7160*/  IADD3.X R9, R23, UR5, RZ, P1, !PT ;  /* 0x0000000517097c10 */ /* 0x004fc60008ffe4ff */
[----:B------:R-:W-:-:S04]  /*7170*/  IMAD.WIDE.U32 R8, R20, UR7, R8 ;  /* 0x0000000714087c25 */ /* 0x000fc8000f8e0008 */
[----:B------:R-:W-:Y:S02]  /*7180*/  VIADD R9, R9, UR9 ;  /* 0x0000000909097c36 */ /* 0x000fe40008000000 */
[----:B------:R-:W-:-:S04]  /*7190*/  IMAD.WIDE.U32 R8, R21, UR23, R8 ;  /* 0x0000001715087c25 */ /* 0x000fc8000f8e0008 */
[----:B------:R-:W-:Y:S01]  /*71a0*/  VIADD R23, R9, UR6 ;  /* 0x0000000609177c36 */ /* 0x000fe20008000000 */
[----:B------:R-:W-:-:S04]  /*71b0*/  IADD3 R9, P0, P1, R8, UR19, R12 ;  /* 0x0000001308097c10 */ /* 0x000fc8000f91e00c */
[----:B------:R-:W-:Y:S02]  /*71c0*/  IADD3.X R23, R23, UR18, R13, P0, P1 ;  /* 0x0000001217177c10 */ /* 0x000fe400087e240d */
[----:B------:R-:W-:-:S04]  /*71d0*/  LEA R8, P0, R9, UR32, 0x1 ;  /* 0x0000002009087c11 */ /* 0x000fc8000f8008ff */
[----:B------:R-:W-:Y:S02]  /*71e0*/  LEA.HI.X R9, R9, UR33, R23, 0x1, P0 ;  /* 0x0000002109097c11 */ /* 0x000fe400080f0c17 */
[----:B------:R-:W-:-:S13]  /*71f0*/  ISETP.GT.AND P0, PT, R0, 0x8, P3 ;  /* 0x000000080000780c */ /* 0x000fda0001f04270 */
[----:B------:R-:W-:Y:S05]  /*7200*/  @!P0 BRA `(.L_x_25) ;  /* 0x0000000000048947 */ /* 0x000fea0003800000 */
[----:B------:R2:W5:Y:S02]  /*7210*/  LDG.E.LTC128B.U16 R22, desc[UR26][R8.64+0x2] ;  /* 0x0000021a08167981 */ /* 0x000564000c1e1520 */
.L_x_25:
[----:B------:R-:W-:Y:S05]  /*7220*/  BSYNC B0 ;  /* 0x0000000000007941 */ /* 0x000fea0003800000 */
.L_x_24:
[----:B------:R-:W3:Y:S01]  /*7230*/  LDL.LU R216, [R1+0xc] ;  /* 0x00000c0001d87983 */ /* 0x000ee20000300800 */
[----:B-----5:R-:W-:Y:S01]  /*7240*/  HADD2.F32 R23, -RZ, R22.H0_H0 ;  /* 0x20000016ff177230 */ /* 0x020fe20000004100 */
[----:B------:R-:W-:Y:S01]  /*7250*/  ISETP.GT.AND P1, PT, R3, 0x8, PT ;  /* 0x000000080300780c */ /* 0x000fe20003f24270 */
[----:B------:R-:W-:Y:S01]  /*7260*/  BSSY B0, `(.L_x_26) ;  /* 0x000000a000007945 */ /* 0x000fe20003800000 */
[----:B------:R-:W-:Y:S02]  /*7270*/  LOP3.LUT R2, R2, 0xfffffffb, RZ, 0xc0, !PT ;  /* 0xfffffffb02027812 */ /* 0x000fe400078ec0ff */
[----:B------:R-:W-:-:S09]  /*7280*/  FMUL R23, R23, UR8 ;  /* 0x0000000817177c20 */ /* 0x000fd20008400000 */
[----:B------:R-:W-:Y:S01]  /*7290*/  @P1 LOP3.LUT R2, R2, 0x4, RZ, 0xfc, !PT ;  /* 0x0000000402021812 */ /* 0x000fe200078efcff */
[----:B---3--:R-:W-:-:S05]  /*72a0*/  FFMA R23, R216, UR13, R23 ;  /* 0x0000000dd8177c23 */ /* 0x008fca0008000017 */
[----:B------:R-:W-:-:S05]  /*72b0*/  F2FP.F16.F32.PACK_AB R23, RZ, R23 ;  /* 0x00000017ff17723e */ /* 0x000fca00000000ff */
[----:B------:R3:W-:Y:S01]  /*72c0*/  @P0 STG.E.U16 desc[UR26][R6.64+0x2], R23 ;  /* 0x0000021706000986 */ /* 0x0007e2000c10151a */
[----:B------:R-:W-:-:S13]  /*72d0*/  ISETP.GT.AND P0, PT, R0, RZ, P1 ;  /* 0x000000ff0000720c */ /* 0x000fda0000f04270 */
[----:B---3--:R-:W-:Y:S05]  /*72e0*/  @!P0 BRA `(.L_x_27) ;  /* 0x0000000000048947 */ /* 0x008fea0003800000 */
[----:B------:R3:W5:Y:S02]  /*72f0*/  LDG.E.LTC128B.U16 R22, desc[UR26][R10.64+0x10] ;  /* 0x0000101a0a167981 */ /* 0x000764000c1e1520 */
.L_x_27:
[----:B------:R-:W-:Y:S05]  /*7300*/  BSYNC B0 ;  /* 0x0000000000007941 */ /* 0x000fea0003800000 */
.L_x_26:
[----:B------:R-:W4:Y:S01]  /*7310*/  LDL.LU R216, [R1+0x10] ;  /* 0x0000100001d87983 */ /* 0x000f220000300800 */
[----:B-----5:R-:W-:Y:S01]  /*7320*/  HADD2.F32 R23, -RZ, R22.H0_H0 ;  /* 0x20000016ff177230 */ /* 0x020fe20000004100 */
[----:B------:R-:W-:Y:S01]  /*7330*/  ISETP.GT.AND P2, PT, R3, 0x9, PT ;  /* 0x000000090300780c */ /* 0x000fe20003f44270 */
[----:B------:R-:W-:Y:S01]  /*7340*/  BSSY B0, `(.L_x_28) ;  /* 0x000000a000007945 */ /* 0x000fe20003800000 */
[----:B------:R-:W-:Y:S02]  /*7350*/  LOP3.LUT R2, R2, 0xfffffff7, RZ, 0xc0, !PT ;  /* 0xfffffff702027812 */ /* 0x000fe400078ec0ff */
[----:B------:R-:W-:-:S09]  /*7360*/  FMUL R23, R23, UR8 ;  /* 0x0000000817177c20 */ /* 0x000fd20008400000 */
[----:B------:R-:W-:Y:S01]  /*7370*/  @P2 LOP3.LUT R2, R2, 0x8, RZ, 0xfc, !PT ;  /* 0x0000000802022812 */ /* 0x000fe200078efcff */
[----:B----4-:R-:W-:-:S05]  /*7380*/  FFMA R23, R216, UR13, R23 ;  /* 0x0000000dd8177c23 */ /* 0x010fca0008000017 */
[----:B------:R-:W-:-:S05]  /*7390*/  F2FP.F16.F32.PACK_AB R23, RZ, R23 ;  /* 0x00000017ff17723e */ /* 0x000fca00000000ff */
[----:B------:R4:W-:Y:S01]  /*73a0*/  @P0 STG.E.U16 desc[UR26][R4.64+0x10], R23 ;  /* 0x0000101704000986 */ /* 0x0009e2000c10151a */
[----:B------:R-:W-:-:S13]  /*73b0*/  ISETP.GT.AND P0, PT, R0, RZ, P2 ;  /* 0x000000ff0000720c */ /* 0x000fda0001704270 */
[----:B----4-:R-:W-:Y:S05]  /*73c0*/  @!P0 BRA `(.L_x_29) ;  /* 0x0000000000048947 */ /* 0x010fea0003800000 */
[----:B------:R4:W5:Y:S02]  /*73d0*/  LDG.E.LTC128B.U16 R22, desc[UR26][R10.64+0x12] ;  /* 0x0000121a0a167981 */ /* 0x000964000c1e1520 */
.L_x_29:
[----:B------:R-:W-:Y:S05]  /*73e0*/  BSYNC B0 ;  /* 0x0000000000007941 */ /* 0x000fea0003800000 */
.L_x_28:
[----:B------:R-:W2:Y:S01]  /*73f0*/  LDL.LU R216, [R1+0x14] ;  /* 0x0000140001d87983 */ /* 0x000ea20000300800 */
[----:B-----5:R-:W-:Y:S01]  /*7400*/  HADD2.F32 R23, -RZ, R22.H0_H0 ;  /* 0x20000016ff177230 */ /* 0x020fe20000004100 */
[----:B------:R-:W-:Y:S01]  /*7410*/  ISETP.GT.AND P1, PT, R0, 0x8, P1 ;  /* 0x000000080000780c */ /* 0x000fe20000f24270 */
[----:B------:R-:W-:Y:S03]  /*7420*/  BSSY B0, `(.L_x_30) ;  /* 0x0000007000007945 */ /* 0x000fe60003800000 */
[----:B------:R-:W-:-:S04]  /*7430*/  FMUL R23, R23, UR8 ;  /* 0x0000000817177c20 */ /* 0x000fc80008400000 */
[----:B--2---:R-:W-:-:S05]  /*7440*/  FFMA R23, R216, UR13, R23 ;  /* 0x0000000dd8177c23 */ /* 0x004fca0008000017 */
[----:B------:R-:W-:-:S05]  /*7450*/  F2FP.F16.F32.PACK_AB R23, RZ, R23 ;  /* 0x00000017ff17723e */ /* 0x000fca00000000ff */
[----:B------:R2:W-:Y:S01]  /*7460*/  @P0 STG.E.U16 desc[UR26][R4.64+0x12], R23 ;  /* 0x0000121704000986 */ /* 0x0005e2000c10151a */
[----:B------:R-:W-:Y:S05]  /*7470*/  @!P1 BRA `(.L_x_31) ;  /* 0x0000000000049947 */ /* 0x000fea0003800000 */
[----:B------:R0:W5:Y:S02]  /*7480*/  LDG.E.LTC128B.U16 R22, desc[UR26][R8.64+0x10] ;  /* 0x0000101a08167981 */ /* 0x000164000c1e1520 */
.L_x_31:
[----:B------:R-:W-:Y:S05]  /*7490*/  BSYNC B0 ;  /* 0x0000000000007941 */ /* 0x000fea0003800000 */
.L_x_30:
[----:B------:R-:W3:Y:S01]  /*74a0*/  LDL.LU R216, [R1+0x18] ;  /* 0x0000180001d87983 */ /* 0x000ee20000300800 */
[----:B--2--5:R-:W-:Y:S01]  /*74b0*/  HADD2.F32 R23, -RZ, R22.H0_H0 ;  /* 0x20000016ff177230 */ /* 0x024fe20000004100 */
[----:B------:R-:W-:Y:S01]  /*74c0*/  ISETP.GT.AND P0, PT, R0, 0x8, P2 ;  /* 0x000000080000780c */ /* 0x000fe20001704270 */
[----:B------:R-:W-:Y:S03]  /*74d0*/  BSSY B0, `(.L_x_32) ;  /* 0x0000007000007945 */ /* 0x000fe60003800000 */
[----:B------:R-:W-:-:S04]  /*74e0*/  FMUL R23, R23, UR8 ;  /* 0x0000000817177c20 */ /* 0x000fc80008400000 */
[----:B---3--:R-:W-:-:S05]  /*74f0*/  FFMA R23, R216, UR13, R23 ;  /* 0x0000000dd8177c23 */ /* 0x008fca0008000017 */
[----:B------:R-:W-:-:S05]  /*7500*/  F2FP.F16.F32.PACK_AB R23, RZ, R23 ;  /* 0x00000017ff17723e */ /* 0x000fca00000000ff */
[----:B------:R2:W-:Y:S01]  /*7510*/  @P1 STG.E.U16 desc[UR26][R6.64+0x10], R23 ;  /* 0x0000101706001986 */ /* 0x0005e2000c10151a */
[----:B------:R-:W-:Y:S05]  /*7520*/  @!P0 BRA `(.L_x_33) ;  /* 0x0000000000048947 */ /* 0x000fea0003800000 */
[----:B------:R3:W5:Y:S02]  /*7530*/  LDG.E.LTC128B.U16 R22, desc[UR26][R8.64+0x12] ;  /* 0x0000121a08167981 */ /* 0x000764000c1e1520 */
.L_x_33:
[----:B------:R-:W-:Y:S05]  /*7540*/  BSYNC B0 ;  /* 0x0000000000007941 */ /* 0x000fea0003800000 */
.L_x_32:
[----:B------:R-:W4:Y:S01]  /*7550*/  LDL.LU R217, [R1+0x1c] ;  /* 0x00001c0001d97983 */ /* 0x000f220000300800 */
[----:B--2--5:R-:W-:Y:S01]  /*7560*/  HADD2.F32 R23, -RZ, R22.H0_H0 ;  /* 0x20000016ff177230 */ /* 0x024fe20000004100 */
[----:B------:R-:W-:Y:S01]  /*7570*/  ISETP.GT.AND P3, PT, R3, 0x10, PT ;  /* 0x000000100300780c */ /* 0x000fe20003f64270 */
[----:B------:R-:W-:Y:S01]  /*7580*/  BSSY B0, `(.L_x_34) ;  /* 0x000000b000007945 */ /* 0x000fe20003800000 */
[----:B------:R-:W-:Y:S02]  /*7590*/  LOP3.LUT R2, R2, 0xffffffef, RZ, 0xc0, !PT ;  /* 0xffffffef02027812 */ /* 0x000fe400078ec0ff */
[----:B------:R-:W-:Y:S01]  /*75a0*/  FMUL R23, R23, UR8 ;  /* 0x0000000817177c20 */ /* 0x000fe20008400000 */
[----:B------:R-:W-:Y:S02]  /*75b0*/  ISETP.GT.AND P1, PT, R0, RZ, P3 ;  /* 0x000000ff0000720c */ /* 0x000fe40001f24270 */
[----:B------:R-:W-:-:S06]  /*75c0*/  PRMT R216, R22, 0x7610, R216 ;  /* 0x0000761016d87816 */ /* 0x000fcc00000000d8 */
[----:B------:R-:W-:Y:S01]  /*75d0*/  @P3 LOP3.LUT R2, R2, 0x10, RZ, 0xfc, !PT ;  /* 0x0000001002023812 */ /* 0x000fe200078efcff */
[----:B----4-:R-:W-:-:S05]  /*75e0*/  FFMA R23, R217, UR13, R23 ;  /* 0x0000000dd9177c23 */ /* 0x010fca0008000017 */
[----:B------:R-:W-:-:S05]  /*75f0*/  F2FP.F16.F32.PACK_AB R23, RZ, R23 ;  /* 0x00000017ff17723e */ /* 0x000fca00000000ff */
[----:B------:R2:W-:Y:S01]  /*7600*/  @P0 STG.E.U16 desc[UR26][R6.64+0x12], R23 ;  /* 0x0000121706000986 */ /* 0x0005e2000c10151a */
[----:B------:R-:W-:Y:S05]  /*7610*/  @!P1 BRA `(.L_x_35) ;  /* 0x0000000000049947 */ /* 0x000fea0003800000 */
[----:B------:R4:W5:Y:S02]  /*7620*/  LDG.E.LTC128B.U16 R216, desc[UR26][R10.64+0x20] ;  /* 0x0000201a0ad87981 */ /* 0x000964000c1e1520 */
.L_x_35:
[----:B------:R-:W-:Y:S05]  /*7630*/  BSYNC B0 ;  /* 0x0000000000007941 */ /* 0x000fea0003800000 */
.L_x_34:
[----:B--2---:R-:W2:Y:S01]  /*7640*/  LDL.LU R23, [R1+0x20] ;  /* 0x0000200001177983 */ /* 0x004ea20000300800 */
[----:B-----5:R-:W-:Y:S01]  /*7650*/  HADD2.F32 R22, -RZ, R216.H0_H0 ;  /* 0x200000d8ff167230 */ /* 0x020fe20000004100 */
[----:B------:R-:W-:Y:S01]  /*7660*/  IADD3 R219, P0, R14, 0x40, RZ ;  /* 0x000000400edb7810 */ /* 0x000fe20007f1e0ff */
[----:B------:R-:W-:Y:S01]  /*7670*/  BSSY B0, `(.L_x_36) ;  /* 0x0000017000007945 */ /* 0x000fe20003800000 */
[----:B------:R-:W-:Y:S02]  /*7680*/  ISETP.GT.AND P2, PT, R3, 0x11, PT ;  /* 0x000000110300780c */ /* 0x000fe40003f44270 */
[----:B------:R-:W-:Y:S01]  /*7690*/  FMUL R22, R22, UR8 ;  /* 0x0000000816167c20 */ /* 0x000fe20008400000 */
[----:B------:R-:W-:-:S10]  /*76a0*/  LOP3.LUT R2, R2, 0xffbfffff, RZ, 0xc0, !PT ;  /* 0xffbfffff02027812 */ /* 0x000fd400078ec0ff */
[----:B------:R-:W-:Y:S01]  /*76b0*/  @P2 LOP3.LUT R2, R2, 0x400000, RZ, 0xfc, !PT ;  /* 0x0040000002022812 */ /* 0x000fe200078efcff */
[----:B--2---:R-:W-:-:S05]  /*76c0*/  FFMA R22, R23, UR13, R22 ;  /* 0x0000000d17167c23 */ /* 0x004fca0008000016 */
[----:B------:R-:W-:-:S05]  /*76d0*/  F2FP.F16.F32.PACK_AB R22, RZ, R22 ;  /* 0x00000016ff16723e */ /* 0x000fca00000000ff */
[----:B------:R2:W-:Y:S02]  /*76e0*/  @P1 STG.E.U16 desc[UR26][R4.64+0x20], R22 ;  /* 0x0000201604001986 */ /* 0x0005e4000c10151a */
[----:B--2---:R-:W-:-:S04]  /*76f0*/  IMAD.X R22, RZ, RZ, R15, P0 ;  /* 0x000000ffff167224 */ /* 0x004fc800000e060f */
[----:B------:R-:W-:-:S04]  /*7700*/  IMAD R22, R22, UR30, RZ ;  /* 0x0000001e16167c24 */ /* 0x000fc8000f8e02ff */
[C---:B------:R-:W-:Y:S02]  /*7710*/  IMAD R228, R219.reuse, UR31, R22 ;  /* 0x0000001fdbe47c24 */ /* 0x040fe4000f8e0216 */
[----:B------:R-:W-:-:S04]  /*7720*/  IMAD.WIDE.U32 R22, R219, R226, UR4 ;  /* 0x00000004db167e25 */ /* 0x000fc8000f8e00e2 */
[----:B------:R-:W-:Y:S02]  /*7730*/  IMAD.IADD R23, R228, 0x1, R23 ;  /* 0x00000001e4177824 */ /* 0x000fe400078e0217 */
[----:B------:R-:W-:-:S04]  /*7740*/  IMAD.WIDE.U32 R22, R20, UR7, R22 ;  /* 0x0000000714167c25 */ /* 0x000fc8000f8e0016 */
[----:B------:R-:W-:Y:S02]  /*7750*/  VIADD R23, R23, UR9 ;  /* 0x0000000917177c36 */ /* 0x000fe40008000000 */
[----:B------:R-:W-:-:S04]  /*7760*/  IMAD.WIDE.U32 R22, R21, UR23, R22 ;  /* 0x0000001715167c25 */ /* 0x000fc8000f8e0016 */
[----:B------:R-:W-:Y:S01]  /*7770*/  VIADD R23, R23, UR6 ;  /* 0x0000000617177c36 */ /* 0x000fe20008000000 */
[----:B------:R-:W-:Y:S02]  /*7780*/  IADD3 R240, P0, P1, R22, UR19, R12 ;  /* 0x0000001316f07c10 */ /* 0x000fe4000f91e00c */
[----:B------:R-:W-:Y:S02]  /*7790*/  PRMT R22, R216, 0x7610, R22 ;  /* 0x00007610d8167816 */ /* 0x000fe40000000016 */
[----:B------:R-:W-:Y:S02]  /*77a0*/  IADD3.X R246, R23, UR18, R13, P0, P1 ;  /* 0x0000001217f67c10 */ /* 0x000fe400087e240d */
[----:B------:R-:W-:-:S13]  /*77b0*/  ISETP.GT.AND P0, PT, R0, RZ, P2 ;  /* 0x000000ff0000720c */ /* 0x000fda0001704270 */
[----:B------:R-:W-:Y:S05]  /*77c0*/  @!P0 BRA `(.L_x_37) ;  /* 0x0000000000048947 */ /* 0x000fea0003800000 */
[----:B------:R2:W5:Y:S02]  /*77d0*/  LDG.E.LTC128B.U16 R22, desc[UR26][R10.64+0x22] ;  /* 0x0000221a0a167981 */ /* 0x000564000c1e1520 */
.L_x_37:
[----:B------:R-:W-:Y:S05]  /*77e0*/  BSYNC B0 ;  /* 0x0000000000007941 */ /* 0x000fea0003800000 */
.L_x_36:
[----:B------:R-:W3:Y:S01]  /*77f0*/  LDL.LU R216, [R1+0x24] ;  /* 0x0000240001d87983 */ /* 0x000ee20000300800 */
[----:B-----5:R-:W-:Y:S01]  /*7800*/  HADD2.F32 R23, -RZ, R22.H0_H0 ;  /* 0x20000016ff177230 */ /* 0x020fe20000004100 */
[----:B------:R-:W-:Y:S04]  /*7810*/  BSSY B0, `(.L_x_38) ;  /* 0x0000008000007945 */ /* 0x000fe80003800000 */
[----:B------:R-:W-:-:S04]  /*7820*/  FMUL R23, R23, UR8 ;  /* 0x0000000817177c20 */ /* 0x000fc80008400000 */
[----:B---3--:R-:W-:-:S05]  /*7830*/  FFMA R23, R216, UR13, R23 ;  /* 0x0000000dd8177c23 */ /* 0x008fca0008000017 */
[----:B------:R-:W-:-:S05]  /*7840*/  F2FP.F16.F32.PACK_AB R23, RZ, R23 ;  /* 0x00000017ff17723e */ /* 0x000fca00000000ff */
[----:B------:R3:W-:Y:S01]  /*7850*/  @P0 STG.E.U16 desc[UR26][R4.64+0x22], R23 ;  /* 0x0000221704000986 */ /* 0x0007e2000c10151a */
[----:B------:R-:W-:-:S13]  /*7860*/  ISETP.GT.AND P0, PT, R0, 0x8, P3 ;  /* 0x000000080000780c */ /* 0x000fda0001f04270 */
[----:B---3--:R-:W-:Y:S05]  /*7870*/  @!P0 BRA `(.L_x_39) ;  /* 0x0000000000048947 */ /* 0x008fea0003800000 */
[----:B------:R3:W5:Y:S02]  /*7880*/  LDG.E.LTC128B.U16 R22, desc[UR26][R8.64+0x20] ;  /* 0x0000201a08167981 */ /* 0x000764000c1e1520 */
.L_x_39:
[----:B------:R-:W-:Y:S05]  /*7890*/  BSYNC B0 ;  /* 0x0000000000007941 */ /* 0x000fea0003800000 */
.L_x_38:
[----:B------:R-:W2:Y:S01]  /*78a0*/  LDL.LU R216, [R1+0x28] ;  /* 0x0000280001d87983 */ /* 0x000ea20000300800 */
[----:B-----5:R-:W-:Y:S01]  /*78b0*/  HADD2.F32 R23, -RZ, R22.H0_H0 ;  /* 0x20000016ff177230 */ /* 0x020fe20000004100 */
[----:B------:R-:W-:Y:S04]  /*78c0*/  BSSY B0, `(.L_x_40) ;  /* 0x0000008000007945 */ /* 0x000fe80003800000 */
[----:B------:R-:W-:-:S04]  /*78d0*/  FMUL R23, R23, UR8 ;  /* 0x0000000817177c20 */ /* 0x000fc80008400000 */
[----:B--2---:R-:W-:-:S05]  /*78e0*/  FFMA R23, R216, UR13, R23 ;  /* 0x0000000dd8177c23 */ /* 0x004fca0008000017 */
[----:B------:R-:W-:-:S05]  /*78f0*/  F2FP.F16.F32.PACK_AB R23, RZ, R23 ;  /* 0x00000017ff17723e */ /* 0x000fca00000000ff */
[----:B------:R2:W-:Y:S01]  /*7900*/  @P0 STG.E.U16 desc[UR26][R6.64+0x20], R23 ;  /* 0x0000201706000986 */ /* 0x0005e2000c10151a */
[----:B------:R-:W-:-:S13]  /*7910*/  ISETP.GT.AND P0, PT, R0, 0x8, P2 ;  /* 0x000000080000780c */ /* 0x000fda0001704270 */
[----:B--2---:R-:W-:Y:S05]  /*7920*/  @!P0 BRA `(.L_x_41) ;  /* 0x0000000000048947 */ /* 0x004fea0003800000 */
[----:B------:R2:W5:Y:S02]  /*7930*/  LDG.E.LTC128B.U16 R22, desc[UR26][R8.64+0x22] ;  /* 0x0000221a08167981 */ /* 0x000564000c1e1520 */
.L_x_41:
[----:B------:R-:W-:Y:S05]  /*7940*/  BSYNC B0 ;  /* 0x0000000000007941 */ /* 0x000fea0003800000 */
.L_x_40:
[----:B------:R-:W3:Y:S01]  /*7950*/  LDL.LU R217, [R1+0x2c] ;  /* 0x00002c0001d97983 */ /* 0x000ee20000300800 */
[----:B-----5:R-:W-:Y:S01]  /*7960*/  HADD2.F32 R23, -RZ, R22.H0_H0 ;  /* 0x20000016ff177230 */ /* 0x020fe20000004100 */
[----:B------:R-:W-:Y:S01]  /*7970*/  ISETP.GT.AND P3, PT, R3, 0x18, PT ;  /* 0x000000180300780c */ /* 0x000fe20003f64270 */
[----:B------:R-:W-:Y:S01]  /*7980*/  BSSY B0, `(.L_x_42) ;  /* 0x000000b000007945 */ /* 0x000fe20003800000 */
[----:B------:R-:W-:Y:S02]  /*7990*/  LOP3.LUT R2, R2, 0xfbffffff, RZ, 0xc0, !PT ;  /* 0xfbffffff02027812 */ /* 0x000fe400078ec0ff */
[----:B------:R-:W-:Y:S01]  /*79a0*/  FMUL R23, R23, UR8 ;  /* 0x0000000817177c20 */ /* 0x000fe20008400000 */
[----:B------:R-:W-:-:S08]  /*79b0*/  PRMT R216, R22, 0x7610, R216 ;  /* 0x0000761016d87816 */ /* 0x000fd000000000d8 */
[----:B------:R-:W-:Y:S01]  /*79c0*/  @P3 LOP3.LUT R2, R2, 0x4000000, RZ, 0xfc, !PT ;  /* 0x0400000002023812 */ /* 0x000fe200078efcff */
[----:B---3--:R-:W-:-:S05]  /*79d0*/  FFMA R23, R217, UR13, R23 ;  /* 0x0000000dd9177c23 */ /* 0x008fca0008000017 */
[----:B------:R-:W-:-:S05]  /*79e0*/  F2FP.F16.F32.PACK_AB R23, RZ, R23 ;  /* 0x00000017ff17723e */ /* 0x000fca00000000ff */
[----:B------:R3:W-:Y:S01]  /*79f0*/  @P0 STG.E.U16 desc[UR26][R6.64+0x22], R23 ;  /* 0x0000221706000986 */ /* 0x0007e2000c10151a */
[----:B------:R-:W-:-:S13]  /*7a00*/  ISETP.GT.AND P0, PT, R0, RZ, P3 ;  /* 0x000000ff0000720c */ /* 0x000fda0001f04270 */
[----:B---3--:R-:W-:Y:S05]  /*7a10*/  @!P0 BRA `(.L_x_43) ;  /* 0x0000000000048947 */ /* 0x008fea0003800000 */
[----:B------:R3:W5:Y:S02]  /*7a20*/  LDG.E.LTC128B.U16 R216, desc[UR26][R10.64+0x30] ;  /* 0x0000301a0ad87981 */ /* 0x000764000c1e1520 */
.L_x_43:
[----:B------:R-:W-:Y:S05]  /*7a30*/  BSYNC B0 ;  /* 0x0000000000007941 */ /* 0x000fea0003800000 */
.L_x_42:
[----:B------:R-:W2:Y:S01]  /*7a40*/  LDL.LU R23, [R1+0x30] ;  /* 0x0000300001177983 */ /* 0x000ea20000300800 */
[----:B-----5:R-:W-:Y:S01]  /*7a50*/  HADD2.F32 R22, -RZ, R216.H0_H0 ;  /* 0x200000d8ff167230 */ /* 0x020fe20000004100 */
[----:B------:R-:W-:Y:S01]  /*7a60*/  ISETP.GT.AND P2, PT, R3, 0x19, PT ;  /* 0x000000190300780c */ /* 0x000fe20003f44270 */
[----:B------:R-:W-:Y:S01]  /*7a70*/  BSSY B0, `(.L_x_44) ;  /* 0x0000017000007945 */ /* 0x000fe20003800000 */
[----:B------:R-:W-:Y:S02]  /*7a80*/  LOP3.LUT R2, R2, 0xfdffffff, RZ, 0xc0, !PT ;  /* 0xfdffffff02027812 */ /* 0x000fe400078ec0ff */
[----:B------:R-:W-:-:S09]  /*7a90*/  FMUL R22, R22, UR8 ;  /* 0x0000000816167c20 */ /* 0x000fd20008400000 */
[----:B------:R-:W-:Y:S01]  /*7aa0*/  @P2 LOP3.LUT R2, R2, 0x2000000, RZ, 0xfc, !PT ;  /* 0x0200000002022812 */ /* 0x000fe200078efcff */
[----:B--2---:R-:W-:-:S05]  /*7ab0*/  FFMA R22, R23, UR13, R22 ;  /* 0x0000000d17167c23 */ /* 0x004fca0008000016 */
[----:B------:R-:W-:-:S05]  /*7ac0*/  F2FP.F16.F32.PACK_AB R22, RZ, R22 ;  /* 0x00000016ff16723e */ /* 0x000fca00000000ff */
[----:B------:R2:W-:Y:S01]  /*7ad0*/  @P0 STG.E.U16 desc[UR26][R4.64+0x30], R22 ;  /* 0x0000301604000986 */ /* 0x0005e2000c10151a */
[----:B------:R-:W-:-:S05]  /*7ae0*/  IADD3 R221, P0, R14, 0x80, RZ ;  /* 0x000000800edd7810 */ /* 0x000fca0007f1e0ff */
        /* <DEDUP_REMOVED lines=15> */
.L_x_45:
[----:B------:R-:W-:Y:S05]  /*7be0*/  BSYNC B0 ;  /* 0x0000000000007941 */ /* 0x000fea0003800000 */
.L_x_44:
        /* <DEDUP_REMOVED lines=10> */
.L_x_47:
[----:B------:R-:W-:Y:S05]  /*7c90*/  BSYNC B0 ;  /* 0x0000000000007941 */ /* 0x000fea0003800000 */
.L_x_46:
[----:B------:R-:W2:Y:S01]  /*7ca0*/  LDL.LU R216, [R1+0x38] ;  /* 0x0000380001d87983 */ /* 0x000ea20000300800 */
[----:B-----5:R-:W-:Y:S01]  /*7cb0*/  HADD2.F32 R23, -RZ, R22.H0_H0 ;  /* 0x20000016ff177230 */ /* 0x020fe20000004100 */
[----:B------:R-:W-:Y:S04]  /*7cc0*/  BSSY B0, `(.L_x_48) ;  /* 0x0000015000007945 */ /* 0x000fe80003800000 */
[----:B------:R-:W-:-:S04]  /*7cd0*/  FMUL R23, R23, UR8 ;  /* 0x0000000817177c20 */ /* 0x000fc80008400000 */
[----:B--2---:R-:W-:-:S05]  /*7ce0*/  FFMA R23, R216, UR13, R23 ;  /* 0x0000000dd8177c23 */ /* 0x004fca0008000017 */
[----:B------:R-:W-:-:S05]  /*7cf0*/  F2FP.F16.F32.PACK_AB R23, RZ, R23 ;  /* 0x00000017ff17723e */ /* 0x000fca00000000ff */
[----:B------:R2:W-:Y:S01]  /*7d00*/  @P0 STG.E.U16 desc[UR26][R6.64+0x30], R23 ;  /* 0x0000301706000986 */ /* 0x0005e2000c10151a */
[----:B------:R-:W-:-:S05]  /*7d10*/  IADD3 R220, P0, R14, 0xc0, RZ ;  /* 0x000000c00edc7810 */ /* 0x000fca0007f1e0ff */
[----:B------:R-:W-:-:S04]  /*7d20*/  IMAD.X R14, RZ, RZ, R15, P0 ;  /* 0x000000ffff0e7224 */ /* 0x000fc800000e060f */
        /* <DEDUP_REMOVED lines=11> */
[----:B------:R-:W-:-:S13]  /*7de0*/  ISETP.GT.AND P0, PT, R0, 0x8, P2 ;  /* 0x000000080000780c */ /* 0x000fda0001704270 */
[----:B--2---:R-:W-:Y:S05]  /*7df0*/  @!P0 BRA `(.L_x_49) ;  /* 0x0000000000048947 */ /* 0x004fea0003800000 */
[----:B------:R2:W5:Y:S02]  /*7e00*/  LDG.E.LTC128B.U16 R14, desc[UR26][R8.64+0x32] ;  /* 0x0000321a080e7981 */ /* 0x000564000c1e1520 */
.L_x_49:
[----:B------:R-:W-:Y:S05]  /*7e10*/  BSYNC B0 ;  /* 0x0000000000007941 */ /* 0x000fea0003800000 */
.L_x_48:
        /* <DEDUP_REMOVED lines=13> */
.L_x_51:
[----:B------:R-:W-:Y:S05]  /*7ef0*/  BSYNC B0 ;  /* 0x0000000000007941 */ /* 0x000fea0003800000 */
.L_x_50:
        /* <DEDUP_REMOVED lines=10> */
[----:B------:R-:W-:-:S13]  /*7fa0*/  ISETP.GT.AND P0, PT, R0, RZ, P1 ;  /* 0x000000ff0000720c */ /* 0x000fda0000f04270 */
[----:B--2---:R-:W-:Y:S05]  /*7fb0*/  @!P0 BRA `(.L_x_53) ;  /* 0x0000000000048947 */ /* 0x004fea0003800000 */
[----:B------:R2:W5:Y:S02]  /*7fc0*/  LDG.E.LTC128B.U16 R14, desc[UR26][R10.64+0x42] ;  /* 0x0000421a0a0e7981 */ /* 0x000564000c1e1520 */
.L_x_53:
[----:B------:R-:W-:Y:S05]  /*7fd0*/  BSYNC B0 ;  /* 0x0000000000007941 */ /* 0x000fea0003800000 */
.L_x_52:
        /* <DEDUP_REMOVED lines=10> */
.L_x_55:
[----:B------:R-:W-:Y:S05]  /*8080*/  BSYNC B0 ;  /* 0x0000000000007941 */ /* 0x000fea0003800000 */
.L_x_54:
[----:B------:R-:W2:Y:S01]  /*8090*/  LDL.LU R23, [R1+0x48] ;  /* 0x0000480001177983 */ /* 0x000ea20000300800 */
[----:B-----5:R-:W-:Y:S01]  /*80a0*/  HADD2.F32 R15, -RZ, R14.H0_H0 ;  /* 0x2000000eff0f7230 */ /* 0x020fe20000004100 */
[----:B------:R-:W-:Y:S01]  /*80b0*/  BSSY B0, `(.L_x_56) ;  /* 0x0000009000007945 */ /* 0x000fe20003800000 */
[----:B------:R-:W-:-:S03]  /*80c0*/  PRMT R22, R14, 0x7610, R22 ;  /* 0x000076100e167816 */ /* 0x000fc60000000016 */
[----:B------:R-:W-:-:S04]  /*80d0*/  FMUL R15, R15, UR8 ;  /* 0x000000080f0f7c20 */ /* 0x000fc80008400000 */
[----:B--2---:R-:W-:-:S05]  /*80e0*/  FFMA R15, R23, UR13, R15 ;  /* 0x0000000d170f7c23 */ /* 0x004fca000800000f */
[----:B------:R-:W-:-:S05]  /*80f0*/  F2FP.F16.F32.PACK_AB R15, RZ, R15 ;  /* 0x0000000fff0f723e */ /* 0x000fca00000000ff */
[----:B------:R2:W-:Y:S01]  /*8100*/  @P0 STG.E.U16 desc[UR26][R6.64+0x40], R15 ;  /* 0x0000400f06000986 */ /* 0x0005e2000c10151a */
[----:B------:R-:W-:-:S13]  /*8110*/  ISETP.GT.AND P0, PT, R0, 0x8, P1 ;  /* 0x000000080000780c */ /* 0x000fda0000f04270 */
[----:B--2---:R-:W-:Y:S05]  /*8120*/  @!P0 BRA `(.L_x_57) ;  /* 0x0000000000048947 */ /* 0x004fea0003800000 */
[----:B------:R2:W5:Y:S02]  /*8130*/  LDG.E.LTC128B.U16 R22, desc[UR26][R8.64+0x42] ;  /* 0x0000421a08167981 */ /* 0x000564000c1e1520 */
.L_x_57:
[----:B------:R-:W-:Y:S05]  /*8140*/  BSYNC B0 ;  /* 0x0000000000007941 */ /* 0x000fea0003800000 */
.L_x_56:
[----:B------:R-:W3:Y:S01]  /*8150*/  LDL.LU R15, [R1+0x4c] ;  /* 0x00004c00010f7983 */ /* 0x000ee20000300800 */
[----:B-----5:R-:W-:Y:S01]  /*8160*/  HADD2.F32 R14, -RZ, R22.H0_H0 ;  /* 0x20000016ff0e7230 */ /* 0x020fe20000004100 */
[----:B------:R-:W-:Y:S01]  /*8170*/  ISETP.GT.AND P2, PT, R3, 0x28, PT ;  /* 0x000000280300780c */ /* 0x000fe20003f44270 */
[----:B------:R-:W-:Y:S01]  /*8180*/  IMAD.WIDE.U32 R224, R219, R226, UR28 ;  /* 0x0000001cdbe07e25 */ /* 0x000fe2000f8e00e2 */
[----:B------:R-:W-:Y:S01]  /*8190*/  LOP3.LUT R2, R2, 0xffdfffff, RZ, 0xc0, !PT ;  /* 0xffdfffff02027812 */ /* 0x000fe200078ec0ff */
[----:B------:R-:W-:Y:S02]  /*81a0*/  BSSY B0, `(.L_x_58) ;  /* 0x0000013000007945 */ /* 0x000fe40003800000 */
[----:B------:R-:W-:Y:S01]  /*81b0*/  FMUL R14, R14, UR8 ;  /* 0x000000080e0e7c20 */ /* 0x000fe20008400000 */
[----:B------:R-:W-:-:S07]  /*81c0*/  IMAD.IADD R236, R228, 0x1, R225 ;  /* 0x00000001e4ec7824 */ /* 0x000fce00078e02e1 */
[----:B------:R-:W-:Y:S01]  /*81d0*/  @P2 LOP3.LUT R2, R2, 0x200000, RZ, 0xfc, !PT ;  /* 0x0020000002022812 */ /* 0x000fe200078efcff */
[----:B---3--:R-:W-:-:S05]  /*81e0*/  FFMA R14, R15, UR13, R14 ;  /* 0x0000000d0f0e7c23 */ /* 0x008fca000800000e */
[----:B------:R-:W-:-:S05]  /*81f0*/  F2FP.F16.F32.PACK_AB R14, RZ, R14 ;  /* 0x0000000eff0e723e */ /* 0x000fca00000000ff */
[----:B------:R3:W-:Y:S02]  /*8200*/  @P0 STG.E.U16 desc[UR26][R6.64+0x42], R14 ;  /* 0x0000420e06000986 */ /* 0x0007e4000c10151a */
[----:B---3--:R-:W-:-:S04]  /*8210*/  IADD3 R14, P0, R224, UR24, RZ ;  /* 0x00000018e00e7c10 */ /* 0x008fc8000ff1e0ff */
[----:B------:R-:W-:-:S03]  /*8220*/  IADD3.X R15, R236, UR5, RZ, P0, !PT ;  /* 0x00000005ec0f7c10 */ /* 0x000fc600087fe4ff */
        /* <DEDUP_REMOVED lines=10> */
.L_x_59:
[----:B------:R-:W-:Y:S05]  /*82d0*/  BSYNC B0 ;  /* 0x0000000000007941 */ /* 0x000fea0003800000 */
.L_x_58:
        /* <DEDUP_REMOVED lines=13> */
.L_x_61:
[----:B------:R-:W-:Y:S05]  /*83b0*/  BSYNC B0 ;  /* 0x0000000000007941 */ /* 0x000fea0003800000 */
.L_x_60:
        /* <DEDUP_REMOVED lines=10> */
.L_x_63:
[----:B------:R-:W-:Y:S05]  /*8460*/  BSYNC B0 ;  /* 0x0000000000007941 */ /* 0x000fea0003800000 */
.L_x_62:
        /* <DEDUP_REMOVED lines=10> */
.L_x_65:
[----:B------:R-:W-:Y:S05]  /*8510*/  BSYNC B0 ;  /* 0x0000000000007941 */ /* 0x000fea0003800000 */
.L_x_64:
        /* <DEDUP_REMOVED lines=14> */
.L_x_67:
[----:B------:R-:W-:Y:S05]  /*8600*/  BSYNC B0 ;  /* 0x0000000000007941 */ /* 0x000fea0003800000 */
.L_x_66:
[----:B------:R-:W2:Y:S01]  /*8610*/  LDL.LU R15, [R1+0x60] ;  /* 0x00006000010f7983 */ /* 0x000ea20000300800 */
[----:B-----5:R-:W-:Y:S01]  /*8620*/  HADD2.F32 R14, -RZ, R218.H0_H0 ;  /* 0x200000daff0e7230 */ /* 0x020fe20000004100 */
[----:B------:R-:W-:Y:S01]  /*8630*/  ISETP.GT.AND P2, PT, R3, 0x31, PT ;  /* 0x000000310300780c */ /* 0x000fe20003f44270 */
[-C--:B------:R-:W-:Y:S01]  /*8640*/  IMAD.WIDE.U32 R216, R221, R226.reuse, UR28 ;  /* 0x0000001cddd87e25 */ /* 0x080fe2000f8e00e2 */
[----:B------:R-:W-:Y:S01]  /*8650*/  LOP3.LUT R2, R2, 0xfffbffff, RZ, 0xc0, !PT ;  /* 0xfffbffff02027812 */ /* 0x000fe200078ec0ff */
[----:B------:R-:W-:Y:S02]  /*8660*/  BSSY B0, `(.L_x_68) ;  /* 0x000001d000007945 */ /* 0x000fe40003800000 */
[----:B------:R-:W-:Y:S01]  /*8670*/  FMUL R14, R14, UR8 ;  /* 0x000000080e0e7c20 */ /* 0x000fe20008400000 */
[----:B------:R-:W-:Y:S02]  /*8680*/  IMAD.IADD R227, R223, 0x1, R217 ;  /* 0x00000001dfe37824 */ /* 0x000fe400078e02d9 */
[----:B------:R-:W-:-:S04]  /*8690*/  IMAD.WIDE.U32 R22, R220, R226, UR28 ;  /* 0x0000001cdc167e25 */ /* 0x000fc8000f8e00e2 */
[----:B------:R-:W-:Y:S01]  /*86a0*/  IMAD.IADD R226, R222, 0x1, R23 ;  /* 0x00000001dee27824 */ /* 0x000fe200078e0217 */
[----:B------:R-:W-:Y:S01]  /*86b0*/  @P2 LOP3.LUT R2, R2, 0x40000, RZ, 0xfc, !PT ;  /* 0x0004000002022812 */ /* 0x000fe200078efcff */
[----:B--2---:R-:W-:-:S05]  /*86c0*/  FFMA R14, R15, UR13, R14 ;  /* 0x0000000d0f0e7c23 */ /* 0x004fca000800000e */
[----:B------:R-:W-:-:S05]  /*86d0*/  F2FP.F16.F32.PACK_AB R14, RZ, R14 ;  /* 0x0000000eff0e723e */ /* 0x000fca00000000ff */
[----:B------:R2:W-:Y:S02]  /*86e0*/  @P0 STG.E.U16 desc[UR26][R4.64+0x60], R14 ;  /* 0x0000600e04000986 */ /* 0x0005e4000c10151a */
[----:B--2---:R-:W-:-:S04]  /*86f0*/  IADD3 R14, P0, R216, UR24, RZ ;  /* 0x00000018d80e7c10 */ /* 0x004fc8000ff1e0ff */
[----:B------:R-:W-:-:S03]  /*8700*/  IADD3.X R15, R227, UR5, RZ, P0, !PT ;  /* 0x00000005e30f7c10 */ /* 0x000fc600087fe4ff */
[----:B------:R-:W-:-:S04]  /*8710*/  IMAD.WIDE.U32 R14, R20, UR7, R14 ;  /* 0x00000007140e7c25 */ /* 0x000fc8000f8e000e */
[----:B------:R-:W-:Y:S02]  /*8720*/  VIADD R15, R15, UR9 ;  /* 0x000000090f0f7c36 */ /* 0x000fe40008000000 */
[----:B------:R-:W-:-:S04]  /*8730*/  IMAD.WIDE.U32 R14, R21, UR23, R14 ;  /* 0x00000017150e7c25 */ /* 0x000fc8000f8e000e */
[----:B------:R-:W-:Y:S01]  /*8740*/  VIADD R15, R15, UR6 ;  /* 0x000000060f0f7c36 */ /* 0x000fe20008000000 */
[----:B------:R-:W-:-:S04]  /*8750*/  IADD3 R235, P0, P1, R14, UR19, R12 ;  /* 0x000000130eeb7c10 */ /* 0x000fc8000f91e00c */
[----:B------:R-:W-:Y:S02]  /*8760*/  IADD3.X R242, R15, UR18, R13, P0, P1 ;  /* 0x000000120ff27c10 */ /* 0x000fe400087e240d */
[----:B------:R-:W-:-:S04]  /*8770*/  IADD3 R14, P0, R22, UR24, RZ ;  /* 0x00000018160e7c10 */ /* 0x000fc8000ff1e0ff */
[----:B------:R-:W-:-:S03]  /*8780*/  IADD3.X R15, R226, UR5, RZ, P0, !PT ;  /* 0x00000005e20f7c10 */ /* 0x000fc600087fe4ff */
[----:B------:R-:W-:-:S04]  /*8790*/  IMAD.WIDE.U32 R14, R20, UR7, R14 ;  /* 0x00000007140e7c25 */ /* 0x000fc8000f8e000e */
[----:B------:R-:W-:Y:S02]  /*87a0*/  VIADD R15, R15, UR9 ;  /* 0x000000090f0f7c36 */ /* 0x000fe40008000000 */
[----:B------:R-:W-:-:S04]  /*87b0*/  IMAD.WIDE.U32 R14, R21, UR23, R14 ;  /* 0x00000017150e7c25 */ /* 0x000fc8000f8e000e */
[----:B------:R-:W-:Y:S01]  /*87c0*/  VIADD R15, R15, UR6 ;  /* 0x000000060f0f7c36 */ /* 0x000fe20008000000 */
[--C-:B------:R-:W-:Y:S02]  /*87d0*/  IADD3 R234, P0, P1, R14, UR19, R12.reuse ;  /* 0x000000130eea7c10 */ /* 0x100fe4000f91e00c */
[----:B------:R-:W-:Y:S02]  /*87e0*/  PRMT R12, R218, 0x7610, R12 ;  /* 0x00007610da0c7816 */ /* 0x000fe4000000000c */
[----:B------:R-:W-:Y:S02]  /*87f0*/  IADD3.X R241, R15, UR18, R13, P0, P1 ;  /* 0x000000120ff17c10 */ /* 0x000fe400087e240d */
[----:B------:R-:W-:-:S13]  /*8800*/  ISETP.GT.AND P0, PT, R0, RZ, P2 ;  /* 0x000000ff0000720c */ /* 0x000fda0001704270 */
[----:B------:R-:W-:Y:S05]  /*8810*/  @!P0 BRA `(.L_x_69) ;  /* 0x0000000000048947 */ /* 0x000fea0003800000 */
[----:B------:R2:W5:Y:S02]  /*8820*/  LDG.E.LTC128B.U16 R12, desc[UR26][R10.64+0x62] ;  /* 0x0000621a0a0c7981 */ /* 0x000564000c1e1520 */
.L_x_69:
[----:B------:R-:W-:Y:S05]  /*8830*/  BSYNC B0 ;  /* 0x0000000000007941 */ /* 0x000fea0003800000 */
.L_x_68:
[----:B------:R-:W3:Y:S01]  /*8840*/  LDL.LU R15, [R1+0x64] ;  /* 0x00006400010f7983 */ /* 0x000ee20000300800 */
[----:B-----5:R-:W-:Y:S01]  /*8850*/  HADD2.F32 R13, -RZ, R12.H0_H0 ;  /* 0x2000000cff0d7230 */ /* 0x020fe20000004100 */
[----:B------:R-:W-:Y:S01]  /*8860*/  BSSY B0, `(.L_x_70) ;  /* 0x0000009000007945 */ /* 0x000fe20003800000 */
[----:B------:R-:W-:-:S03]  /*8870*/  PRMT R14, R12, 0x7610, R14 ;  /* 0x000076100c0e7816 */ /* 0x000fc6000000000e */
[----:B------:R-:W-:-:S04]  /*8880*/  FMUL R13, R13, UR8 ;  /* 0x000000080d0d7c20 */ /* 0x000fc80008400000 */
[----:B---3--:R-:W-:-:S05]  /*8890*/  FFMA R13, R15, UR13, R13 ;  /* 0x0000000d0f0d7c23 */ /* 0x008fca000800000d */
[----:B------:R-:W-:-:S05]  /*88a0*/  F2FP.F16.F32.PACK_AB R13, RZ, R13 ;  /* 0x0000000dff0d723e */ /* 0x000fca00000000ff */
[----:B------:R3:W-:Y:S01]  /*88b0*/  @P0 STG.E.U16 desc[UR26][R4.64+0x62], R13 ;  /* 0x0000620d04000986 */ /* 0x0007e2000c10151a */
[----:B------:R-:W-:-:S13]  /*88c0*/  ISETP.GT.AND P0, PT, R0, 0x8, P3 ;  /* 0x000000080000780c */ /* 0x000fda0001f04270 */
[----:B---3--:R-:W-:Y:S05]  /*88d0*/  @!P0 BRA `(.L_x_71) ;  /* 0x0000000000048947 */ /* 0x008fea0003800000 */
[----:B------:R3:W5:Y:S02]  /*88e0*/  LDG.E.LTC128B.U16 R14, desc[UR26][R8.64+0x60] ;  /* 0x0000601a080e7981 */ /* 0x000764000c1e1520 */
.L_x_71:
[----:B------:R-:W-:Y:S05]  /*88f0*/  BSYNC B0 ;  /* 0x0000000000007941 */ /* 0x000fea0003800000 */
.L_x_70:
[----:B------:R-:W2:Y:S01]  /*8900*/  LDL.LU R13, [R1+0x68] ;  /* 0x00006800010d7983 */ /* 0x000ea20000300800 */
[----:B-----5:R-:W-:Y:S01]  /*8910*/  HADD2.F32 R12, -RZ, R14.H0_H0 ;  /* 0x2000000eff0c7230 */ /* 0x020fe20000004100 */
[----:B------:R-:W-:Y:S01]  /*8920*/  USHF.L.U32 UR12, UR16, 0x7, URZ ;  /* 0x00000007100c7899 */ /* 0x000fe2000800063f */
[----:B------:R-:W-:Y:S01]  /*8930*/  BSSY B0, `(.L_x_72) ;  /* 0x000000d000007945 */ /* 0x000fe20003800000 */
[----:B------:R-:W-:Y:S02]  /*8940*/  USHF.L.U64.HI UR14, UR16, 0x7, UR17 ;  /* 0x00000007100e7899 */ /* 0x000fe40008010211 */
[----:B------:R-:W-:-:S04]  /*8950*/  FMUL R12, R12, UR8 ;  /* 0x000000080c0c7c20 */ /* 0x000fc80008400000 */
[----:B--2---:R-:W-:Y:S01]  /*8960*/  FFMA R12, R13, UR13, R12 ;  /* 0x0000000d0d0c7c23 */ /* 0x004fe2000800000c */
[----:B------:R-:W-:-:S04]  /*8970*/  IMAD.U32 R13, RZ, RZ, UR20 ;  /* 0x00000014ff0d7e24 */ /* 0x000fc8000f8e00ff */
[----:B------:R-:W-:-:S05]  /*8980*/  F2FP.F16.F32.PACK_AB R12, RZ, R12 ;  /* 0x0000000cff0c723e */ /* 0x000fca00000000ff */
[----:B------:R2:W-:Y:S02]  /*8990*/  @P0 STG.E.U16 desc[UR26][R6.64+0x60], R12 ;  /* 0x0000600c06000986 */ /* 0x0005e4000c10151a */
[----:B--2---:R-:W-:-:S04]  /*89a0*/  MOV R12, UR15 ;  /* 0x0000000f000c7c02 */ /* 0x004fc80008000f00 */
[----:B------:R-:W-:-:S04]  /*89b0*/  IADD3 R12, P0, P1, R12, UR12, R4 ;  /* 0x0000000c0c0c7c10 */ /* 0x000fc8000f91e004 */
[----:B------:R-:W-:Y:S02]  /*89c0*/  IADD3.X R13, R13, UR14, R5, P0, P1 ;  /* 0x0000000e0d0d7c10 */ /* 0x000fe400087e2405 */
[----:B------:R-:W-:-:S13]  /*89d0*/  ISETP.GT.AND P0, PT, R0, 0x8, P2 ;  /* 0x000000080000780c */ /* 0x000fda0001704270 */
[----:B------:R-:W-:Y:S05]  /*89e0*/  @!P0 BRA `(.L_x_73) ;  /* 0x0000000000048947 */ /* 0x000fea0003800000 */
[----:B------:R2:W5:Y:S02]  /*89f0*/  LDG.E.LTC128B.U16 R14, desc[UR26][R8.64+0x62] ;  /* 0x0000621a080e7981 */ /* 0x000564000c1e1520 */
.L_x_73:
[----:B------:R-:W-:Y:S05]  /*8a00*/  BSYNC B0 ;  /* 0x0000000000007941 */ /* 0x000fea0003800000 */
.L_x_72:
        /* <DEDUP_REMOVED lines=13> */
.L_x_75:
[----:B------:R-:W-:Y:S05]  /*8ae0*/  BSYNC B0 ;  /* 0x0000000000007941 */ /* 0x000fea0003800000 */
.L_x_74:
[----:B------:R-:W2:Y:S01]  /*8af0*/  LDL.LU R20, [R1+0x70] ;  /* 0x0000700001147983 */ /* 0x000ea20000300800 */
[----:B-----5:R-:W-:Y:S01]  /*8b00*/  HADD2.F32 R15, -RZ, R14.H0_H0 ;  /* 0x2000000eff0f7230 */ /* 0x020fe20000004100 */
[----:B------:R-:W-:Y:S01]  /*8b10*/  ISETP.GT.AND P2, PT, R3, 0x39, PT ;  /* 0x000000390300780c */ /* 0x000fe20003f44270 */
[----:B------:R-:W-:Y:S01]  /*8b20*/  BSSY B0, `(.L_x_76) ;  /* 0x000000b000007945 */ /* 0x000fe20003800000 */
[----:B------:R-:W-:Y:S02]  /*8b30*/  LOP3.LUT R2, R2, 0xfffeffff, RZ, 0xc0, !PT ;  /* 0xfffeffff02027812 */ /* 0x000fe400078ec0ff */
[----:B------:R-:W-:Y:S01]  /*8b40*/  FMUL R15, R15, UR8 ;  /* 0x000000080f0f7c20 */ /* 0x000fe20008400000 */
[----:B------:R-:W-:-:S08]  /*8b50*/  PRMT R21, R14, 0x7610, R21 ;  /* 0x000076100e157816 */ /* 0x000fd00000000015 */
[----:B------:R-:W-:Y:S01]  /*8b60*/  @P2 LOP3.LUT R2, R2, 0x10000, RZ, 0xfc, !PT ;  /* 0x0001000002022812 */ /* 0x000fe200078efcff */
[----:B--2---:R-:W-:-:S05]  /*8b70*/  FFMA R15, R20, UR13, R15 ;  /* 0x0000000d140f7c23 */ /* 0x004fca000800000f */
[----:B------:R-:W-:-:S05]  /*8b80*/  F2FP.F16.F32.PACK_AB R15, RZ, R15 ;  /* 0x0000000fff0f723e */ /* 0x000fca00000000ff */
[----:B------:R2:W-:Y:S01]  /*8b90*/  @P0 STG.E.U16 desc[UR26][R4.64+0x70], R15 ;  /* 0x0000700f04000986 */ /* 0x0005e2000c10151a */
[----:B------:R-:W-:-:S13]  /*8ba0*/  ISETP.GT.AND P0, PT, R0, RZ, P2 ;  /* 0x000000ff0000720c */ /* 0x000fda0001704270 */
[----:B--2---:R-:W-:Y:S05]  /*8bb0*/  @!P0 BRA `(.L_x_77) ;  /* 0x0000000000048947 */ /* 0x004fea0003800000 */
[----:B------:R2:W5:Y:S02]  /*8bc0*/  LDG.E.LTC128B.U16 R21, desc[UR26][R10.64+0x72] ;  /* 0x0000721a0a157981 */ /* 0x000564000c1e1520 */
.L_x_77:
[----:B------:R-:W-:Y:S05]  /*8bd0*/  BSYNC B0 ;  /* 0x0000000000007941 */ /* 0x000fea0003800000 */
.L_x_76:
[----:B------:R-:W3:Y:S01]  /*8be0*/  LDL.LU R15, [R1+0x74] ;  /* 0x00007400010f7983 */ /* 0x000ee20000300800 */
[----:B-----5:R-:W-:Y:S01]  /*8bf0*/  HADD2.F32 R14, -RZ, R21.H0_H0 ;  /* 0x20000015ff0e7230 */ /* 0x020fe20000004100 */
[----:B------:R-:W-:Y:S01]  /*8c00*/  USHF.L.U32 UR10, UR16, 0x8, URZ ;  /* 0x00000008100a7899 */ /* 0x000fe2000800063f */
[----:B------:R-:W-:Y:S01]  /*8c10*/  BSSY B0, `(.L_x_78) ;  /* 0x000000d000007945 */ /* 0x000fe20003800000 */
[----:B------:R-:W-:Y:S02]  /*8c20*/  USHF.L.U64.HI UR11, UR16, 0x8, UR17 ;  /* 0x00000008100b7899 */ /* 0x000fe40008010211 */
[----:B------:R-:W-:Y:S02]  /*8c30*/  FMUL R14, R14, UR8 ;  /* 0x000000080e0e7c20 */ /* 0x000fe40008400000 */
[----:B------:R-:W-:Y:S02]  /*8c40*/  IMAD.U32 R20, RZ, RZ, UR10 ;  /* 0x0000000aff147e24 */ /* 0x000fe4000f8e00ff */
[----:B---3--:R-:W-:Y:S01]  /*8c50*/  FFMA R14, R15, UR13, R14 ;  /* 0x0000000d0f0e7c23 */ /* 0x008fe2000800000e */
[----:B------:R-:W-:-:S04]  /*8c60*/  IMAD.U32 R15, RZ, RZ, UR11 ;  /* 0x0000000bff0f7e24 */ /* 0x000fc8000f8e00ff */
[----:B------:R-:W-:-:S05]  /*8c70*/  F2FP.F16.F32.PACK_AB R14, RZ, R14 ;  /* 0x0000000eff0e723e */ /* 0x000fca00000000ff */
[----:B------:R3:W-:Y:S02]  /*8c80*/  @P0 STG.E.U16 desc[UR26][R4.64+0x72], R14 ;  /* 0x0000720e04000986 */ /* 0x0007e4000c10151a */
[----:B---3--:R-:W-:-:S04]  /*8c90*/  IADD3 R14, P0, P1, R4, UR15, R20 ;  /* 0x0000000f040e7c10 */ /* 0x008fc8000f91e014 */
[----:B------:R-:W-:Y:S02]  /*8ca0*/  IADD3.X R15, R5, UR20, R15, P0, P1 ;  /* 0x00000014050f7c10 */ /* 0x000fe400087e240f */
[----:B------:R-:W-:-:S13]  /*8cb0*/  ISETP.GT.AND P0, PT, R0, 0x8, P3 ;  /* 0x000000080000780c */ /* 0x000fda0001f04270 */
[----:B------:R-:W-:Y:S05]  /*8cc0*/  @!P0 BRA `(.L_x_79) ;  /* 0x0000000000048947 */ /* 0x000fea0003800000 */
[----:B------:R3:W5:Y:S02]  /*8cd0*/  LDG.E.LTC128B.U16 R21, desc[UR26][R8.64+0x70] ;  /* 0x0000701a08157981 */ /* 0x000764000c1e1520 */
.L_x_79:
[----:B------:R-:W-:Y:S05]  /*8ce0*/  BSYNC B0 ;  /* 0x0000000000007941 */ /* 0x000fea0003800000 */
.L_x_78:
        /* <DEDUP_REMOVED lines=10> */
.L_x_81:
[----:B------:R-:W-:Y:S05]  /*8d90*/  BSYNC B0 ;  /* 0x0000000000007941 */ /* 0x000fea0003800000 */
.L_x_80:
        /* <DEDUP_REMOVED lines=13> */
.L_x_83:
[----:B------:R-:W-:Y:S05]  /*8e70*/  BSYNC B0 ;  /* 0x0000000000007941 */ /* 0x000fea0003800000 */
.L_x_82:
        /* <DEDUP_REMOVED lines=13> */
.L_x_85:
[----:B------:R-:W-:Y:S05]  /*8f50*/  BSYNC B0 ;  /* 0x0000000000007941 */ /* 0x000fea0003800000 */
.L_x_84:
        /* <DEDUP_REMOVED lines=10> */
.L_x_87:
[----:B------:R-:W-:Y:S05]  /*9000*/  BSYNC B0 ;  /* 0x0000000000007941 */ /* 0x000fea0003800000 */
.L_x_86:
        /* <DEDUP_REMOVED lines=10> */
.L_x_89:
[----:B------:R-:W-:Y:S05]  /*90b0*/  BSYNC B0 ;  /* 0x0000000000007941 */ /* 0x000fea0003800000 */
.L_x_88:
        /* <DEDUP_REMOVED lines=13> */
.L_x_91:
[----:B------:R-:W-:Y:S05]  /*9190*/  BSYNC B0 ;  /* 0x0000000000007941 */ /* 0x000fea0003800000 */
.L_x_90:
        /* <DEDUP_REMOVED lines=13> */
.L_x_93:
[----:B------:R-:W-:Y:S05]  /*9270*/  BSYNC B0 ;  /* 0x0000000000007941 */ /* 0x000fea0003800000 */
.L_x_92:
        /* <DEDUP_REMOVED lines=10> */
.L_x_95:
[----:B------:R-:W-:Y:S05]  /*9320*/  BSYNC B0 ;  /* 0x0000000000007941 */ /* 0x000fea0003800000 */
.L_x_94:
        /* <DEDUP_REMOVED lines=10> */
.L_x_97:
[----:B------:R-:W-:Y:S05]  /*93d0*/  BSYNC B0 ;  /* 0x0000000000007941 */ /* 0x000fea0003800000 */
.L_x_96:
[----:B------:R-:W3:Y:S01]  /*93e0*/  LDL.LU R218, [R1+0x9c] ;  /* 0x00009c0001da7983 */ /* 0x000ee20000300800 */
[----:B-----5:R-:W-:Y:S01]  /*93f0*/  HADD2.F32 R19, -RZ, R21.H0_H0 ;  /* 0x20000015ff137230 */ /* 0x020fe20000004100 */
[----:B------:R-:W-:Y:S01]  /*9400*/  ISETP.GT.AND P2, PT, R3, 0x50, PT ;  /* 0x000000500300780c */ /* 0x000fe20003f44270 */
[----:B------:R-:W-:Y:S01]  /*9410*/  BSSY B0, `(.L_x_98) ;  /* 0x000002e000007945 */ /* 0x000fe20003800000 */
[----:B------:R-:W-:Y:S02]  /*9420*/  LOP3.LUT R2, R2, 0xfffff7ff, RZ, 0xc0, !PT ;  /* 0xfffff7ff02027812 */ /* 0x000fe400078ec0ff */
[----:B------:R-:W-:-:S09]  /*9430*/  FMUL R19, R19, UR8 ;  /* 0x0000000813137c20 */ /* 0x000fd20008400000 */
[----:B------:R-:W-:Y:S01]  /*9440*/  @P2 LOP3.LUT R2, R2, 0x800, RZ, 0xfc, !PT ;  /* 0x0000080002022812 */ /* 0x000fe200078efcff */
[----:B---3--:R-:W-:Y:S01]  /*9450*/  FFMA R19, R218, UR13, R19 ;  /* 0x0000000dda137c23 */ /* 0x008fe20008000013 */
[----:B------:R-:W-:-:S04]  /*9460*/  IMAD.WIDE.U32 R218, R219, UR30, R16 ;  /* 0x0000001edbda7c25 */ /* 0x000fc8000f8e0010 */
[----:B------:R-:W-:-:S05]  /*9470*/  F2FP.F16.F32.PACK_AB R19, RZ, R19 ;  /* 0x00000013ff13723e */ /* 0x000fca00000000ff */
[----:B------:R3:W-:Y:S01]  /*9480*/  @P0 STG.E.U16 desc[UR26][R6.64+0x92], R19 ;  /* 0x0000921306000986 */ /* 0x0007e2000c10151a */
[----:B------:R-:W-:Y:S01]  /*9490*/  LEA R232, P0, R218, UR32, 0x1 ;  /* 0x00000020dae87c11 */ /* 0x000fe2000f8008ff */
[----:B---3--:R-:W-:-:S05]  /*94a0*/  IMAD.IADD R19, R219, 0x1, R228 ;  /* 0x00000001db137824 */ /* 0x008fca00078e02e4 */
[----:B------:R-:W-:Y:S01]  /*94b0*/  LEA.HI.X R233, R218, UR33, R19, 0x1, P0 ;  /* 0x00000021dae97c11 */ /* 0x000fe200080f0c13 */
[----:B------:R-:W-:-:S04]  /*94c0*/  IMAD.WIDE.U32 R218, R221, UR30, R16 ;  /* 0x0000001eddda7c25 */ /* 0x000fc8000f8e0010 */
[----:B------:R-:W-:Y:S01]  /*94d0*/  IMAD.IADD R223, R219, 0x1, R223 ;  /* 0x00000001dbdf7824 */ /* 0x000fe200078e02df */
[----:B------:R-:W-:-:S04]  /*94e0*/  LEA R230, P0, R218, UR32, 0x1 ;  /* 0x00000020dae67c11 */ /* 0x000fc8000f8008ff */
[----:B------:R-:W-:Y:S01]  /*94f0*/  LEA.HI.X R231, R218, UR33, R223, 0x1, P0 ;  /* 0x00000021dae77c11 */ /* 0x000fe200080f0cdf */
[----:B------:R-:W-:-:S04]  /*9500*/  IMAD.WIDE.U32 R218, R220, UR30, R16 ;  /* 0x0000001edcda7c25 */ /* 0x000fc8000f8e0010 */
[----:B------:R-:W-:Y:S01]  /*9510*/  IMAD.IADD R222, R219, 0x1, R222 ;  /* 0x00000001dbde7824 */ /* 0x000fe200078e02de */
[----:B------:R-:W-:-:S04]  /*9520*/  LEA R228, P0, R218, UR32, 0x1 ;  /* 0x00000020dae47c11 */ /* 0x000fc8000f8008ff */
[----:B------:R-:W-:Y:S02]  /*9530*/  LEA.HI.X R229, R218, UR33, R222, 0x1, P0 ;  /* 0x00000021dae57c11 */ /* 0x000fe400080f0cde */
[----:B------:R-:W-:-:S04]  /*9540*/  LEA R218, P0, R240, UR32, 0x1 ;  /* 0x00000020f0da7c11 */ /* 0x000fc8000f8008ff */
[----:B------:R-:W-:Y:S02]  /*9550*/  LEA.HI.X R219, R240, UR33, R246, 0x1, P0 ;  /* 0x00000021f0db7c11 */ /* 0x000fe400080f0cf6 */
[----:B------:R-:W-:-:S04]  /*9560*/  LEA R220, P0, R239, UR32, 0x1 ;  /* 0x00000020efdc7c11 */ /* 0x000fc8000f8008ff */
[----:B------:R-:W-:Y:S02]  /*9570*/  LEA.HI.X R221, R239, UR33, R245, 0x1, P0 ;  /* 0x00000021efdd7c11 */ /* 0x000fe400080f0cf5 */
[----:B------:R-:W-:-:S04]  /*9580*/  LEA R222, P0, R238, UR32, 0x1 ;  /* 0x00000020eede7c11 */ /* 0x000fc8000f8008ff */
[----:B------:R-:W-:Y:S02]  /*9590*/  LEA.HI.X R223, R238, UR33, R244, 0x1, P0 ;  /* 0x00000021eedf7c11 */ /* 0x000fe400080f0cf4 */
[----:B------:R-:W-:-:S05]  /*95a0*/  IADD3 R224, P0, R18, R224, RZ ;  /* 0x000000e012e07210 */ /* 0x000fca0007f1e0ff */
[----:B------:R-:W-:Y:S01]  /*95b0*/  IMAD.X R16, R236, 0x1, R17, P0 ;  /* 0x00000001ec107824 */ /* 0x000fe200000e0611 */
[----:B------:R-:W-:-:S05]  /*95c0*/  IADD3 R216, P0, R18, R216, RZ ;  /* 0x000000d812d87210 */ /* 0x000fca0007f1e0ff */
[----:B------:R-:W-:Y:S01]  /*95d0*/  IMAD.X R19, R227, 0x1, R17, P0 ;  /* 0x00000001e3137824 */ /* 0x000fe200000e0611 */
[----:B------:R-:W-:-:S05]  /*95e0*/  IADD3 R18, P0, R18, R22, RZ ;  /* 0x0000001612127210 */ /* 0x000fca0007f1e0ff */
[----:B------:R-:W-:Y:S01]  /*95f0*/  IMAD.X R17, R226, 0x1, R17, P0 ;  /* 0x00000001e2117824 */ /* 0x000fe200000e0611 */
        /* <DEDUP_REMOVED lines=12> */
[----:B------:R-:W-:-:S13]  /*96c0*/  ISETP.GT.AND P0, PT, R0, RZ, P2 ;  /* 0x000000ff0000720c */ /* 0x000fda0001704270 */
[----:B------:R-:W-:Y:S05]  /*96d0*/  @!P0 BRA `(.L_x_99) ;  /* 0x0000000000048947 */ /* 0x000fea0003800000 */
[----:B------:R3:W5:Y:S02]  /*96e0*/  LDG.E.LTC128B.U16 R21, desc[UR26][R10.64+0xa0] ;  /* 0x0000a01a0a157981 */ /* 0x000764000c1e1520 */
.L_x_99:
[----:B------:R-:W-:Y:S05]  /*96f0*/  BSYNC B0 ;  /* 0x0000000000007941 */ /* 0x000fea0003800000 */
.L_x_98:
        /* <DEDUP_REMOVED lines=13> */
.L_x_101:
[----:B------:R-:W-:Y:S05]  /*97d0*/  BSYNC B0 ;  /* 0x0000000000007941 */ /* 0x000fea0003800000 */
.L_x_100:
        /* <DEDUP_REMOVED lines=10> */
.L_x_103:
[----:B------:R-:W-:Y:S05]  /*9880*/  BSYNC B0 ;  /* 0x0000000000007941 */ /* 0x000fea0003800000 */
.L_x_102:
        /* <DEDUP_REMOVED lines=10> */
.L_x_105:
[----:B------:R-:W-:Y:S05]  /*9930*/  BSYNC B0 ;  /* 0x0000000000007941 */ /* 0x000fea0003800000 */
.L_x_104:
        /* <DEDUP_REMOVED lines=13> */
.L_x_107:
[----:B------:R-:W-:Y:S05]  /*9a10*/  BSYNC B0 ;  /* 0x0000000000007941 */ /* 0x000fea0003800000 */
.L_x_106:
        /* <DEDUP_REMOVED lines=13> */
.L_x_109:
[----:B------:R-:W-:Y:S05]  /*9af0*/  BSYNC B0 ;  /* 0x0000000000007941 */ /* 0x000fea0003800000 */
.L_x_108:
        /* <DEDUP_REMOVED lines=10> */
.L_x_111:
[----:B------:R-:W-:Y:S05]  /*9ba0*/  BSYNC B0 ;  /* 0x0000000000007941 */ /* 0x000fea0003800000 */
.L_x_110:
        /* <DEDUP_REMOVED lines=10> */
.L_x_113:
[----:B------:R-:W-:Y:S05]  /*9c50*/  BSYNC B0 ;  /* 0x0000000000007941 */ /* 0x000fea0003800000 */
.L_x_112:
        /* <DEDUP_REMOVED lines=13> */
.L_x_115:
[----:B------:R-:W-:Y:S05]  /*9d30*/  BSYNC B0 ;  /* 0x0000000000007941 */ /* 0x000fea0003800000 */
.L_x_114:
        /* <DEDUP_REMOVED lines=13> */
.L_x_117:
[----:B------:R-:W-:Y:S05]  /*9e10*/  BSYNC B0 ;  /* 0x0000000000007941 */ /* 0x000fea0003800000 */
.L_x_116:
        /* <DEDUP_REMOVED lines=10> */
.L_x_119:
[----:B------:R-:W-:Y:S05]  /*9ec0*/  BSYNC B0 ;  /* 0x0000000000007941 */ /* 0x000fea0003800000 */
.L_x_118:
        /* <DEDUP_REMOVED lines=10> */
.L_x_121:
[----:B------:R-:W-:Y:S05]  /*9f70*/  BSYNC B0 ;  /* 0x0000000000007941 */ /* 0x000fea0003800000 */
.L_x_120:
        /* <DEDUP_REMOVED lines=13> */
.L_x_123:
[----:B------:R-:W-:Y:S05]  /*a050*/  BSYNC B0 ;  /* 0x0000000000007941 */ /* 0x000fea0003800000 */
.L_x_122:
        /* <DEDUP_REMOVED lines=13> */
.L_x_125:
[----:B------:R-:W-:Y:S05]  /*a130*/  BSYNC B0 ;  /* 0x0000000000007941 */ /* 0x000fea0003800000 */
.L_x_124:
        /* <DEDUP_REMOVED lines=10> */
.L_x_127:
[----:B------:R-:W-:Y:S05]  /*a1e0*/  BSYNC B0 ;  /* 0x0000000000007941 */ /* 0x000fea0003800000 */
.L_x_126:
        /* <DEDUP_REMOVED lines=10> */
.L_x_129:
[----:B------:R-:W-:Y:S05]  /*a290*/  BSYNC B0 ;  /* 0x0000000000007941 */ /* 0x000fea0003800000 */
.L_x_128:
[----:B------:R-:W3:Y:S01]  /*a2a0*/  LDL.LU R235, [R1+0xdc] ;  /* 0x0000dc0001eb7983 */ /* 0x000ee20000300800 */
[----:B-----5:R-:W-:Y:S01]  /*a2b0*/  HADD2.F32 R234, -RZ, R21.H0_H0 ;  /* 0x20000015ffea7230 */ /* 0x020fe20000004100 */
[----:B------:R-:W-:Y:S01]  /*a2c0*/  ISETP.GT.AND P3, PT, R3, 0x70, PT ;  /* 0x000000700300780c */ /* 0x000fe20003f64270 */
[----:B------:R-:W-:Y:S03]  /*a2d0*/  BSSY B0, `(.L_x_130) ;  /* 0x0000008000007945 */ /* 0x000fe60003800000 */
[----:B------:R-:W-:-:S04]  /*a2e0*/  FMUL R234, R234, UR8 ;  /* 0x00000008eaea7c20 */ /* 0x000fc80008400000 */
[----:B---3--:R-:W-:-:S05]  /*a2f0*/  FFMA R234, R235, UR13, R234 ;  /* 0x0000000debea7c23 */ /* 0x008fca00080000ea */
[----:B------:R-:W-:-:S05]  /*a300*/  F2FP.F16.F32.PACK_AB R234, RZ, R234 ;  /* 0x000000eaffea723e */ /* 0x000fca00000000ff */
[----:B------:R3:W-:Y:S01]  /*a310*/  @P0 STG.E.U16 desc[UR26][R6.64+0xd2], R234 ;  /* 0x0000d2ea06000986 */ /* 0x0007e2000c10151a */
[----:B------:R-:W-:-:S13]  /*a320*/  ISETP.GT.AND P0, PT, R0, RZ, P3 ;  /* 0x000000ff0000720c */ /* 0x000fda0001f04270 */
[----:B---3--:R-:W-:Y:S05]  /*a330*/  @!P0 BRA `(.L_x_131) ;  /* 0x0000000000048947 */ /* 0x008fea0003800000 */
[----:B------:R3:W5:Y:S02]  /*a340*/  LDG.E.LTC128B.U16 R21, desc[UR26][R10.64+0xe0] ;  /* 0x0000e01a0a157981 */ /* 0x000764000c1e1520 */
.L_x_131:
[----:B------:R-:W-:Y:S05]  /*a350*/  BSYNC B0 ;  /* 0x0000000000007941 */ /* 0x000fea0003800000 */
.L_x_130:
[----:B------:R-:W2:Y:S01]  /*a360*/  LDL.LU R235, [R1+0xe0] ;  /* 0x0000e00001eb7983 */ /* 0x000ea20000300800 */
[----:B-----5:R-:W-:Y:S01]  /*a370*/  HADD2.F32 R234, -RZ, R21.H0_H0 ;  /* 0x20000015ffea7230 */ /* 0x020fe20000004100 */
[----:B------:R-:W-:Y:S01]  /*a380*/  ISETP.GT.AND P2, PT, R3, 0x71, PT ;  /* 0x000000710300780c */ /* 0x000fe20003f44270 */
[----:B------:R-:W-:Y:S03]  /*a390*/  BSSY B0, `(.L_x_132) ;  /* 0x0000008000007945 */ /* 0x000fe60003800000 */
[----:B------:R-:W-:-:S04]  /*a3a0*/  FMUL R234, R234, UR8 ;  /* 0x00000008eaea7c20 */ /* 0x000fc80008400000 */
[----:B--2---:R-:W-:-:S05]  /*a3b0*/  FFMA R234, R235, UR13, R234 ;  /* 0x0000000debea7c23 */ /* 0x004fca00080000ea */
[----:B------:R-:W-:-:S05]  /*a3c0*/  F2FP.F16.F32.PACK_AB R234, RZ, R234 ;  /* 0x000000eaffea723e */ /* 0x000fca00000000ff */
[----:B------:R2:W-:Y:S01]  /*a3d0*/  @P0 STG.E.U16 desc[UR26][R4.64+0xe0], R234 ;  /* 0x0000e0ea04000986 */ /* 0x0005e2000c10151a */
[----:B------:R-:W-:-:S13]  /*a3e0*/  ISETP.GT.AND P0, PT, R0, RZ, P2 ;  /* 0x000000ff0000720c */ /* 0x000fda0001704270 */
[----:B--2---:R-:W-:Y:S05]  /*a3f0*/  @!P0 BRA `(.L_x_133) ;  /* 0x0000000000048947 */ /* 0x004fea0003800000 */
[----:B------:R2:W5:Y:S02]  /*a400*/  LDG.E.LTC128B.U16 R21, desc[UR26][R10.64+0xe2] ;  /* 0x0000e21a0a157981 */ /* 0x000564000c1e1520 */
.L_x_133:
[----:B------:R-:W-:Y:S05]  /*a410*/  BSYNC B0 ;  /* 0x0000000000007941 */ /* 0x000fea0003800000 */
.L_x_132:
        /* <DEDUP_REMOVED lines=10> */
.L_x_135:
[----:B------:R-:W-:Y:S05]  /*a4c0*/  BSYNC B0 ;  /* 0x0000000000007941 */ /* 0x000fea0003800000 */
.L_x_134:
        /* <DEDUP_REMOVED lines=10> */
.L_x_137:
[----:B------:R-:W-:Y:S05]  /*a570*/  BSYNC B0 ;  /* 0x0000000000007941 */ /* 0x000fea0003800000 */
.L_x_136:
        /* <DEDUP_REMOVED lines=11> */
.L_x_139:
[----:B------:R-:W-:Y:S05]  /*a630*/  BSYNC B0 ;  /* 0x0000000000007941 */ /* 0x000fea0003800000 */
.L_x_138:
[----:B------:R-:W2:Y:S01]  /*a640*/  LDL.LU R235, [R1+0xf0] ;  /* 0x0000f00001eb7983 */ /* 0x000ea20000300800 */
[----:B-----5:R-:W-:Y:S01]  /*a650*/  HADD2.F32 R234, -RZ, R21.H0_H0 ;  /* 0x20000015ffea7230 */ /* 0x020fe20000004100 */
[----:B------:R-:W-:Y:S04]  /*a660*/  BSSY B0, `(.L_x_140) ;  /* 0x0000009000007945 */ /* 0x000fe80003800000 */
[----:B------:R-:W-:-:S04]  /*a670*/  FMUL R234, R234, UR8 ;  /* 0x00000008eaea7c20 */ /* 0x000fc80008400000 */
[----:B--2---:R-:W-:-:S05]  /*a680*/  FFMA R234, R235, UR13, R234 ;  /* 0x0000000debea7c23 */ /* 0x004fca00080000ea */
[----:B------:R-:W-:-:S05]  /*a690*/  F2FP.F16.F32.PACK_AB R234, RZ, R234 ;  /* 0x000000eaffea723e */ /* 0x000fca00000000ff */
[----:B------:R2:W-:Y:S01]  /*a6a0*/  @P0 STG.E.U16 desc[UR26][R4.64+0xf0], R234 ;  /* 0x0000f0ea04000986 */ /* 0x0005e2000c10151a */
[----:B------:R-:W-:-:S04]  /*a6b0*/  ISETP.GT.AND P0, PT, R3, 0x79, PT ;  /* 0x000000790300780c */ /* 0x000fc80003f04270 */
[----:B------:R-:W-:-:S13]  /*a6c0*/  ISETP.GT.AND P4, PT, R0, RZ, P0 ;  /* 0x000000ff0000720c */ /* 0x000fda0000784270 */
[----:B--2---:R-:W-:Y:S05]  /*a6d0*/  @!P4 BRA `(.L_x_141) ;  /* 0x000000000004c947 */ /* 0x004fea0003800000 */
[----:B------:R2:W5:Y:S02]  /*a6e0*/  LDG.E.LTC128B.U16 R21, desc[UR26][R10.64+0xf2] ;  /* 0x0000f21a0a157981 */ /* 0x000564000c1e1520 */
.L_x_141:
[----:B------:R-:W-:Y:S05]  /*a6f0*/  BSYNC B0 ;  /* 0x0000000000007941 */ /* 0x000fea0003800000 */
.L_x_140:
[----:B-1234-:R-:W2:Y:S01]  /*a700*/  LDL.LU R10, [R1+0xf4] ;  /* 0x0000f400010a7983 */ /* 0x01eea20000300800 */
[----:B-----5:R-:W-:Y:S01]  /*a710*/  HADD2.F32 R3, -RZ, R21.H0_H0 ;  /* 0x20000015ff037230 */ /* 0x020fe20000004100 */
[----:B------:R-:W-:Y:S04]  /*a720*/  BSSY B0, `(.L_x_142) ;  /* 0x0000008000007945 */ /* 0x000fe80003800000 */
[----:B------:R-:W-:-:S04]  /*a730*/  FMUL R3, R3, UR8 ;  /* 0x0000000803037c20 */ /* 0x000fc80008400000 */
[----:B--2---:R-:W-:-:S05]  /*a740*/  FFMA R3, R10, UR13, R3 ;  /* 0x0000000d0a037c23 */ /* 0x004fca0008000003 */
[----:B------:R-:W-:-:S05]  /*a750*/  F2FP.F16.F32.PACK_AB R3, RZ, R3 ;  /* 0x00000003ff03723e */ /* 0x000fca00000000ff */
[----:B------:R1:W-:Y:S01]  /*a760*/  @P4 STG.E.U16 desc[UR26][R4.64+0xf2], R3 ;  /* 0x0000f20304004986 */ /* 0x0003e2000c10151a */
[----:B------:R-:W-:-:S13]  /*a770*/  ISETP.GT.AND P4, PT, R0, 0x8, P1 ;  /* 0x000000080000780c */ /* 0x000fda0000f84270 */
[----:B-1----:R-:W-:Y:S05]  /*a780*/  @!P4 BRA `(.L_x_143) ;  /* 0x000000000004c947 */ /* 0x002fea0003800000 */
[----:B------:R1:W5:Y:S02]  /*a790*/  LDG.E.LTC128B.U16 R21, desc[UR26][R8.64+0xf0] ;  /* 0x0000f01a08157981 */ /* 0x000364000c1e1520 */
.L_x_143:
[----:B------:R-:W-:Y:S05]  /*a7a0*/  BSYNC B0 ;  /* 0x0000000000007941 */ /* 0x000fea0003800000 */
.L_x_142:
        /* <DEDUP_REMOVED lines=10> */
.L_x_145:
[----:B------:R-:W-:Y:S05]  /*a850*/  BSYNC B0 ;  /* 0x0000000000007941 */ /* 0x000fea0003800000 */
.L_x_144:
[----:B012---:R-:W2:Y:S01]  /*a860*/  LDL.LU R8, [R1+0xfc] ;  /* 0x0000fc0001087983 */ /* 0x007ea20000300800 */
[----:B-----5:R-:W-:Y:S02]  /*a870*/  HADD2.F32 R3, -RZ, R21.H0_H0 ;  /* 0x20000015ff037230 */ /* 0x020fe40000004100 */
[----:B------:R-:W-:-:S03]  /*a880*/  @P4 IMAD.MOV.U32 R9, RZ, RZ, R7 ;  /* 0x000000ffff094224 */ /* 0x000fc600078e0007 */
[----:B------:R-:W-:-:S04]  /*a890*/  FMUL R3, R3, UR8 ;  /* 0x0000000803037c20 */ /* 0x000fc80008400000 */
[----:B--2---:R-:W-:Y:S01]  /*a8a0*/  FFMA R3, R8, UR13, R3 ;  /* 0x0000000d08037c23 */ /* 0x004fe20008000003 */
[----:B------:R-:W-:-:S04]  /*a8b0*/  @P4 IMAD.MOV.U32 R8, RZ, RZ, R6 ;  /* 0x000000ffff084224 */ /* 0x000fc800078e0006 */
[----:B------:R-:W-:-:S04]  /*a8c0*/  F2FP.F16.F32.PACK_AB R3, RZ, R3 ;  /* 0x00000003ff03723e */ /* 0x000fc800000000ff */
[----:B------:R-:W-:-:S05]  /*a8d0*/  PRMT R10, R3, 0x7610, R10 ;  /* 0x00007610030a7816 */ /* 0x000fca000000000a */
[----:B------:R0:W-:Y:S01]  /*a8e0*/  @P4 STG.E.U16 desc[UR26][R8.64+0xf2], R10 ;  /* 0x0000f20a08004986 */ /* 0x0001e2000c10151a */
[----:B------:R-:W-:-:S04]  /*a8f0*/  IADD3 R6, P4, R4, UR12, RZ ;  /* 0x0000000c04067c10 */ /* 0x000fc8000ff9e0ff */
[----:B------:R-:W-:Y:S02]  /*a900*/  IADD3.X R7, R5, UR14, RZ, P4, !PT ;  /* 0x0000000e05077c10 */ /* 0x000fe4000a7fe4ff */
[----:B------:R-:W-:-:S13]  /*a910*/  ISETP.GT.AND P4, PT, R0, 0x40, P5 ;  /* 0x000000400000780c */ /* 0x000fda0002f84270 */
[----:B------:R-:W2:Y:S01]  /*a920*/  @P4 LDG.E.LTC128B.U16 R21, desc[UR26][R232.64] ;  /* 0x0000001ae8154981 */ /* 0x000ea2000c1e1520 */
[----:B------:R-:W-:Y:S01]  /*a930*/  BSSY B0, `(.L_x_146) ;  /* 0x000000a000007945 */ /* 0x000fe20003800000 */
[----:B--2---:R-:W-:-:S05]  /*a940*/  HADD2.F32 R3, -RZ, R21.H0_H0 ;  /* 0x20000015ff037230 */ /* 0x004fca0000004100 */
[----:B------:R-:W-:-:S04]  /*a950*/  FMUL R3, R3, UR8 ;  /* 0x0000000803037c20 */ /* 0x000fc80008400000 */
[----:B------:R-:W-:-:S05]  /*a960*/  FFMA R3, R152, UR13, R3 ;  /* 0x0000000d98037c23 */ /* 0x000fca0008000003 */
[----:B------:R-:W-:-:S05]  /*a970*/  F2FP.F16.F32.PACK_AB R3, RZ, R3 ;  /* 0x00000003ff03723e */ /* 0x000fca00000000ff */
[----:B------:R0:W-:Y:S01]  /*a980*/  @P4 STG.E.U16 desc[UR26][R6.64], R3 ;  /* 0x0000000306004986 */ /* 0x0001e2000c10151a */
[----:B------:R-:W-:-:S04]  /*a990*/  LOP3.LUT P4, RZ, R2, 0x2, RZ, 0xc0, !PT ;  /* 0x0000000202ff7812 */ /* 0x000fc8000788c0ff */
[----:B------:R-:W-:-:S13]  /*a9a0*/  ISETP.GT.AND P4, PT, R0, 0x40, P4 ;  /* 0x000000400000780c */ /* 0x000fda0002784270 */
[----:B0-----:R-:W-:Y:S05]  /*a9b0*/  @!P4 BRA `(.L_x_147) ;  /* 0x000000000004c947 */ /* 0x001fea0003800000 */
[----:B------:R0:W5:Y:S02]  /*a9c0*/  LDG.E.LTC128B.U16 R21, desc[UR26][R218.64+0x2] ;  /* 0x0000021ada157981 */ /* 0x000164000c1e1520 */
.L_x_147:
[----:B------:R-:W-:Y:S05]  /*a9d0*/  BSYNC B0 ;  /* 0x0000000000007941 */ /* 0x000fea0003800000 */
.L_x_146:
[----:B-----5:R-:W-:Y:S01]  /*a9e0*/  HADD2.F32 R3, -RZ, R21.H0_H0 ;  /* 0x20000015ff037230 */ /* 0x020fe20000004100 */
[----:B------:R-:W-:Y:S04]  /*a9f0*/  BSSY B0, `(.L_x_148) ;  /* 0x000000b000007945 */ /* 0x000fe80003800000 */
[----:B------:R-:W-:-:S04]  /*aa00*/  FMUL R8, R3, UR8 ;  /* 0x0000000803087c20 */ /* 0x000fc80008400000 */
[----:B------:R-:W-:-:S05]  /*aa10*/  FFMA R8, R153, UR13, R8 ;  /* 0x0000000d99087c23 */ /* 0x000fca0008000008 */
[----:B------:R-:W-:-:S04]  /*aa20*/  F2FP.F16.F32.PACK_AB R8, RZ, R8 ;  /* 0x00000008ff08723e */ /* 0x000fc800000000ff */
[----:B------:R-:W-:-:S05]  /*aa30*/  PRMT R3, R8, 0x7610, R3 ;  /* 0x0000761008037816 */ /* 0x000fca0000000003 */
[----:B------:R1:W-:Y:S01]  /*aa40*/  @P4 STG.E.U16 desc[UR26][R6.64+0x2], R3 ;  /* 0x0000020306004986 */ /* 0x0003e2000c10151a */
[----:B------:R-:W-:-:S04]  /*aa50*/  IADD3 R8, P4, R6, UR15, RZ ;  /* 0x0000000f06087c10 */ /* 0x000fc8000ff9e0ff */
[----:B------:R-:W-:Y:S02]  /*aa60*/  IADD3.X R9, R7, UR20, RZ, P4, !PT ;  /* 0x0000001407097c10 */ /* 0x000fe4000a7fe4ff */
[----:B------:R-:W-:-:S13]  /*aa70*/  ISETP.GT.AND P4, PT, R0, 0x48, P5 ;  /* 0x000000480000780c */ /* 0x000fda0002f84270 */
[----:B-1----:R-:W-:Y:S05]  /*aa80*/  @!P4 BRA `(.L_x_149) ;  /* 0x000000000004c947 */ /* 0x002fea0003800000 */
[----:B------:R1:W5:Y:S02]  /*aa90*/  LDG.E.LTC128B.U16 R21, desc[UR26][R226.64] ;  /* 0x0000001ae2157981 */ /* 0x000364000c1e1520 */
.L_x_149:
[----:B------:R-:W-:Y:S05]  /*aaa0*/  BSYNC B0 ;  /* 0x0000000000007941 */ /* 0x000fea0003800000 */
.L_x_148:
[----:B-----5:R-:W-:Y:S01]  /*aab0*/  HADD2.F32 R3, -RZ, R21.H0_H0 ;  /* 0x20000015ff037230 */ /* 0x020fe20000004100 */
[----:B------:R-:W-:Y:S04]  /*aac0*/  BSSY B0, `(.L_x_150) ;  /* 0x000000b000007945 */ /* 0x000fe80003800000 */
[----:B------:R-:W-:-:S04]  /*aad0*/  FMUL R3, R3, UR8 ;  /* 0x0000000803037c20 */ /* 0x000fc80008400000 */
[----:B------:R-:W-:-:S05]  /*aae0*/  FFMA R3, R154, UR13, R3 ;  /* 0x0000000d9a037c23 */ /* 0x000fca0008000003 */
[----:B------:R-:W-:-:S05]  /*aaf0*/  F2FP.F16.F32.PACK_AB R3, RZ, R3 ;  /* 0x00000003ff03723e */ /* 0x000fca00000000ff */
[----:B------:R2:W-:Y:S01]  /*ab00*/  @P4 STG.E.U16 desc[UR26][R8.64], R3 ;  /* 0x0000000308004986 */ /* 0x0005e2000c10151a */
[----:B------:R-:W-:-:S04]  /*ab10*/  IADD3 R10, P4, R6, UR15, RZ ;  /* 0x0000000f060a7c10 */ /* 0x000fc8000ff9e0ff */
[----:B------:R-:W-:Y:S02]  /*ab20*/  IADD3.X R11, R7, UR20, RZ, P4, !PT ;  /* 0x00000014070b7c10 */ /* 0x000fe4000a7fe4ff */
[----:B------:R-:W-:-:S04]  /*ab30*/  LOP3.LUT P4, RZ, R2, 0x2, RZ, 0xc0, !PT ;  /* 0x0000000202ff7812 */ /* 0x000fc8000788c0ff */
[----:B------:R-:W-:-:S13]  /*ab40*/  ISETP.GT.AND P4, PT, R0, 0x48, P4 ;  /* 0x000000480000780c */ /* 0x000fda0002784270 */
[----:B--2---:R-:W-:Y:S05]  /*ab50*/  @!P4 BRA `(.L_x_151) ;  /* 0x000000000004c947 */ /* 0x004fea0003800000 */
[----:B------:R2:W5:Y:S02]  /*ab60*/  LDG.E.LTC128B.U16 R21, desc[UR26][R18.64+0x2] ;  /* 0x0000021a12157981 */ /* 0x000564000c1e1520 */
.L_x_151:
[----:B------:R-:W-:Y:S05]  /*ab70*/  BSYNC B0 ;  /* 0x0000000000007941 */ /* 0x000fea0003800000 */
.L_x_150:
[----:B-----5:R-:W-:Y:S01]  /*ab80*/  HADD2.F32 R3, -RZ, R21.H0_H0 ;  /* 0x20000015ff037230 */ /* 0x020fe20000004100 */
[----:B------:R-:W-:Y:S04]  /*ab90*/  BSSY B0, `(.L_x_152) ;  /* 0x0000009000007945 */ /* 0x000fe80003800000 */
[----:B------:R-:W-:-:S04]  /*aba0*/  FMUL R8, R3, UR8 ;  /* 0x0000000803087c20 */ /* 0x000fc80008400000 */
[----:B------:R-:W-:-:S05]  /*abb0*/  FFMA R8, R155, UR13, R8 ;  /* 0x0000000d9b087c23 */ /* 0x000fca0008000008 */
[----:B------:R-:W-:-:S05]  /*abc0*/  F2FP.F16.F32.PACK_AB R8, RZ, R8 ;  /* 0x00000008ff08723e */ /* 0x000fca00000000ff */
[----:B------:R3:W-:Y:S01]  /*abd0*/  @P4 STG.E.U16 desc[UR26][R10.64+0x2], R8 ;  /* 0x000002080a004986 */ /* 0x0007e2000c10151a */
[----:B------:R-:W-:-:S04]  /*abe0*/  LOP3.LUT P4, RZ, R2, 0x4, RZ, 0xc0, !PT ;  /* 0x0000000402ff7812 */ /* 0x000fc8000788c0ff */
[----:B------:R-:W-:-:S13]  /*abf0*/  ISETP.GT.AND P4, PT, R0, 0x40, P4 ;  /* 0x000000400000780c */ /* 0x000fda0002784270 */
[----:B---3--:R-:W-:Y:S05]  /*ac00*/  @!P4 BRA `(.L_x_153) ;  /* 0x000000000004c947 */ /* 0x008fea0003800000 */
[----:B------:R3:W5:Y:S02]  /*ac10*/  LDG.E.LTC128B.U16 R21, desc[UR26][R218.64+0x10] ;  /* 0x0000101ada157981 */ /* 0x000764000c1e1520 */
.L_x_153:
[----:B------:R-:W-:Y:S05]  /*ac20*/  BSYNC B0 ;  /* 0x0000000000007941 */ /* 0x000fea0003800000 */
.L_x_152:
        /* <DEDUP_REMOVED lines=8> */
[----:B----4-:R-:W-:Y:S05]  /*acb0*/  @!P4 BRA `(.L_x_155) ;  /* 0x000000000004c947 */ /* 0x010fea0003800000 */
[----:B------:R4:W5:Y:S02]  /*acc0*/  LDG.E.LTC128B.U16 R21, desc[UR26][R218.64+0x12] ;  /* 0x0000121ada157981 */ /* 0x000964000c1e1520 */
.L_x_155:
[----:B------:R-:W-:Y:S05]  /*acd0*/  BSYNC B0 ;  /* 0x0000000000007941 */ /* 0x000fea0003800000 */
.L_x_154:
        /* <DEDUP_REMOVED lines=10> */
.L_x_157:
[----:B------:R-:W-:Y:S05]  /*ad80*/  BSYNC B0 ;  /* 0x0000000000007941 */ /* 0x000fea0003800000 */
.L_x_156:
        /* <DEDUP_REMOVED lines=10> */
.L_x_159:
[----:B------:R-:W-:Y:S05]  /*ae30*/  BSYNC B0 ;  /* 0x0000000000007941 */ /* 0x000fea0003800000 */
.L_x_158:
[----:B-----5:R-:W-:Y:S01]  /*ae40*/  HADD2.F32 R3, -RZ, R21.H0_H0 ;  /* 0x20000015ff037230 */ /* 0x020fe20000004100 */
[----:B------:R-:W-:Y:S01]  /*ae50*/  BSSY B0, `(.L_x_160) ;  /* 0x000000c000007945 */ /* 0x000fe20003800000 */
[----:B------:R-:W-:-:S03]  /*ae60*/  @P4 IMAD.MOV.U32 R9, RZ, RZ, R13 ;  /* 0x000000ffff094224 */ /* 0x000fc600078e000d */
[----:B------:R-:W-:-:S04]  /*ae70*/  FMUL R8, R3, UR8 ;  /* 0x0000000803087c20 */ /* 0x000fc80008400000 */
[----:B------:R-:W-:-:S05]  /*ae80*/  FFMA R8, R159, UR13, R8 ;  /* 0x0000000d9f087c23 */ /* 0x000fca0008000008 */
[----:B------:R-:W-:-:S04]  /*ae90*/  F2FP.F16.F32.PACK_AB R8, RZ, R8 ;  /* 0x00000008ff08723e */ /* 0x000fc800000000ff */
[----:B------:R-:W-:Y:S01]  /*aea0*/  PRMT R3, R8, 0x7610, R3 ;  /* 0x0000761008037816 */ /* 0x000fe20000000003 */
[----:B------:R-:W-:-:S05]  /*aeb0*/  @P4 IMAD.MOV.U32 R8, RZ, RZ, R12 ;  /* 0x000000ffff084224 */ /* 0x000fca00078e000c */
[----:B------:R0:W-:Y:S01]  /*aec0*/  @P4 STG.E.U16 desc[UR26][R8.64+0x12], R3 ;  /* 0x0000120308004986 */ /* 0x0001e2000c10151a */
[----:B------:R-:W-:-:S04]  /*aed0*/  LOP3.LUT P4, RZ, R2, 0x10, RZ, 0xc0, !PT ;  /* 0x0000001002ff7812 */ /* 0x000fc8000788c0ff */
[----:B------:R-:W-:-:S13]  /*aee0*/  ISETP.GT.AND P4, PT, R0, 0x40, P4 ;  /* 0x000000400000780c */ /* 0x000fda0002784270 */
[----:B0-----:R-:W-:Y:S05]  /*aef0*/  @!P4 BRA `(.L_x_161) ;  /* 0x000000000004c947 */ /* 0x001fea0003800000 */
[----:B------:R0:W5:Y:S02]  /*af00*/  LDG.E.LTC128B.U16 R21, desc[UR26][R218.64+0x20] ;  /* 0x0000201ada157981 */ /* 0x000164000c1e1520 */
.L_x_161:
[----:B------:R-:W-:Y:S05]  /*af10*/  BSYNC B0 ;  /* 0x0000000000007941 */ /* 0x000fea0003800000 */
.L_x_160:
        /* <DEDUP_REMOVED lines=10> */
.L_x_163:
[----:B------:R-:W-:Y:S05]  /*afc0*/  BSYNC B0 ;  /* 0x0000000000007941 */ /* 0x000fea0003800000 */
.L_x_162:
        /* <DEDUP_REMOVED lines=10> */
.L_x_165:
[----:B------:R-:W-:Y:S05]  /*b070*/  BSYNC B0 ;  /* 0x0000000000007941 */ /* 0x000fea0003800000 */
.L_x_164:
[----:B-----5:R-:W-:Y:S01]  /*b080*/  HADD2.F32 R3, -RZ, R21.H0_H0 ;  /* 0x20000015ff037230 */ /* 0x020fe20000004100 */
[----:B------:R-:W-:Y:S01]  /*b090*/  BSSY B0, `(.L_x_166) ;  /* 0x000000b000007945 */ /* 0x000fe20003800000 */
[----:B------:R-:W-:Y:S02]  /*b0a0*/  @P4 IMAD.MOV.U32 R8, RZ, RZ, R12 ;  /* 0x000000ffff084224 */ /* 0x000fe400078e000c */
[----:B------:R-:W-:Y:S02]  /*b0b0*/  @P4 IMAD.MOV.U32 R9, RZ, RZ, R13 ;  /* 0x000000ffff094224 */ /* 0x000fe400078e000d */
        /* <DEDUP_REMOVED lines=8> */
.L_x_167:
[----:B------:R-:W-:Y:S05]  /*b140*/  BSYNC B0 ;  /* 0x0000000000007941 */ /* 0x000fea0003800000 */
.L_x_166:
        /* <DEDUP_REMOVED lines=13> */
.L_x_169:
[----:B------:R-:W-:Y:S05]  /*b220*/  BSYNC B0 ;  /* 0x0000000000007941 */ /* 0x000fea0003800000 */
.L_x_168:
        /* <DEDUP_REMOVED lines=10> */
.L_x_171:
[----:B------:R-:W-:Y:S05]  /*b2d0*/  BSYNC B0 ;  /* 0x0000000000007941 */ /* 0x000fea0003800000 */
.L_x_170:
        /* <DEDUP_REMOVED lines=10> */
.L_x_173:
[----:B------:R-:W-:Y:S05]  /*b380*/  BSYNC B0 ;  /* 0x0000000000007941 */ /* 0x000fea0003800000 */
.L_x_172:
        /* <DEDUP_REMOVED lines=12> */
.L_x_175:
[----:B------:R-:W-:Y:S05]  /*b450*/  BSYNC B0 ;  /* 0x0000000000007941 */ /* 0x000fea0003800000 */
.L_x_174:
        /* <DEDUP_REMOVED lines=13> */
.L_x_177:
[----:B------:R-:W-:Y:S05]  /*b530*/  BSYNC B0 ;  /* 0x0000000000007941 */ /* 0x000fea0003800000 */
.L_x_176:
        /* <DEDUP_REMOVED lines=10> */
.L_x_179:
[----:B------:R-:W-:Y:S05]  /*b5e0*/  BSYNC B0 ;  /* 0x0000000000007941 */ /* 0x000fea0003800000 */
.L_x_178:
        /* <DEDUP_REMOVED lines=10> */
.L_x_181:
[----:B------:R-:W-:Y:S05]  /*b690*/  BSYNC B0 ;  /* 0x0000000000007941 */ /* 0x000fea0003800000 */
.L_x_180:
        /* <DEDUP_REMOVED lines=12> */
.L_x_183:
[----:B------:R-:W-:Y:S05]  /*b760*/  BSYNC B0 ;  /* 0x0000000000007941 */ /* 0x000fea0003800000 */
.L_x_182:
        /* <DEDUP_REMOVED lines=13> */
.L_x_185:
[----:B------:R-:W-:Y:S05]  /*b840*/  BSYNC B0 ;  /* 0x0000000000007941 */ /* 0x000fea0003800000 */
.L_x_184:
        /* <DEDUP_REMOVED lines=10> */
.L_x_187:
[----:B------:R-:W-:Y:S05]  /*b8f0*/  BSYNC B0 ;  /* 0x0000000000007941 */ /* 0x000fea0003800000 */
.L_x_186:
        /* <DEDUP_REMOVED lines=10> */
.L_x_189:
[----:B------:R-:W-:Y:S05]  /*b9a0*/  BSYNC B0 ;  /* 0x0000000000007941 */ /* 0x000fea0003800000 */
.L_x_188:
[----:B-----5:R-:W-:Y:S01]  /*b9b0*/  HADD2.F32 R3, -RZ, R21.H0_H0 ;  /* 0x20000015ff037230 */ /* 0x020fe20000004100 */
[----:B------:R-:W-:Y:S01]  /*b9c0*/  @P4 MOV R9, R13 ;  /* 0x0000000d00094202 */ /* 0x000fe20000000f00 */
[----:B------:R-:W-:Y:S01]  /*b9d0*/  @P4 IMAD.MOV.U32 R8, RZ, RZ, R12 ;  /* 0x000000ffff084224 */ /* 0x000fe200078e000c */
[----:B------:R-:W-:Y:S02]  /*b9e0*/  BSSY B0, `(.L_x_190) ;  /* 0x0000009000007945 */ /* 0x000fe40003800000 */
        /* <DEDUP_REMOVED lines=8> */
.L_x_191:
[----:B------:R-:W-:Y:S05]  /*ba70*/  BSYNC B0 ;  /* 0x0000000000007941 */ /* 0x000fea0003800000 */
.L_x_190:
        /* <DEDUP_REMOVED lines=13> */
.L_x_193:
[----:B------:R-:W-:Y:S05]  /*bb50*/  BSYNC B0 ;  /* 0x0000000000007941 */ /* 0x000fea0003800000 */
.L_x_192:
        /* <DEDUP_REMOVED lines=10> */
.L_x_195:
[----:B------:R-:W-:Y:S05]  /*bc00*/  BSYNC B0 ;  /* 0x0000000000007941 */ /* 0x000fea0003800000 */
.L_x_194:
        /* <DEDUP_REMOVED lines=10> */
.L_x_197:
[----:B------:R-:W-:Y:S05]  /*bcb0*/  BSYNC B0 ;  /* 0x0000000000007941 */ /* 0x000fea0003800000 */
.L_x_196:
        /* <DEDUP_REMOVED lines=12> */
.L_x_199:
[----:B------:R-:W-:Y:S05]  /*bd80*/  BSYNC B0 ;  /* 0x0000000000007941 */ /* 0x000fea0003800000 */
.L_x_198:
        /* <DEDUP_REMOVED lines=13> */
.L_x_201:
[----:B------:R-:W-:Y:S05]  /*be60*/  BSYNC B0 ;  /* 0x0000000000007941 */ /* 0x000fea0003800000 */
.L_x_200:
        /* <DEDUP_REMOVED lines=10> */
.L_x_203:
[----:B------:R-:W-:Y:S05]  /*bf10*/  BSYNC B0 ;  /* 0x0000000000007941 */ /* 0x000fea0003800000 */
.L_x_202:
        /* <DEDUP_REMOVED lines=10> */
.L_x_205:
[----:B------:R-:W-:Y:S05]  /*bfc0*/  BSYNC B0 ;  /* 0x0000000000007941 */ /* 0x000fea0003800000 */
.L_x_204:
        /* <DEDUP_REMOVED lines=12> */
.L_x_207:
[----:B------:R-:W-:Y:S05]  /*c090*/  BSYNC B0 ;  /* 0x0000000000007941 */ /* 0x000fea0003800000 */
.L_x_206:
        /* <DEDUP_REMOVED lines=13> */
.L_x_209:
[----:B------:R-:W-:Y:S05]  /*c170*/  BSYNC B0 ;  /* 0x0000000000007941 */ /* 0x000fea0003800000 */
.L_x_208:
        /* <DEDUP_REMOVED lines=10> */
.L_x_211:
[----:B------:R-:W-:Y:S05]  /*c220*/  BSYNC B0 ;  /* 0x0000000000007941 */ /* 0x000fea0003800000 */
.L_x_210:
        /* <DEDUP_REMOVED lines=10> */
.L_x_213:
[----:B------:R-:W-:Y:S05]  /*c2d0*/  BSYNC B0 ;  /* 0x0000000000007941 */ /* 0x000fea0003800000 */
.L_x_212:
        /* <DEDUP_REMOVED lines=12> */
.L_x_215:
[----:B------:R-:W-:Y:S05]  /*c3a0*/  BSYNC B0 ;  /* 0x0000000000007941 */ /* 0x000fea0003800000 */
.L_x_214:
        /* <DEDUP_REMOVED lines=13> */
.L_x_217:
[----:B------:R-:W-:Y:S05]  /*c480*/  BSYNC B0 ;  /* 0x0000000000007941 */ /* 0x000fea0003800000 */
.L_x_216:
        /* <DEDUP_REMOVED lines=10> */
.L_x_219:
[----:B------:R-:W-:Y:S05]  /*c530*/  BSYNC B0 ;  /* 0x0000000000007941 */ /* 0x000fea0003800000 */
.L_x_218:
        /* <DEDUP_REMOVED lines=10> */
.L_x_221:
[----:B------:R-:W-:Y:S05]  /*c5e0*/  BSYNC B0 ;  /* 0x0000000000007941 */ /* 0x000fea0003800000 */
.L_x_220:
        /* <DEDUP_REMOVED lines=12> */
.L_x_223:
[----:B------:R-:W-:Y:S05]  /*c6b0*/  BSYNC B0 ;  /* 0x0000000000007941 */ /* 0x000fea0003800000 */
.L_x_222:
        /* <DEDUP_REMOVED lines=13> */
.L_x_225:
[----:B------:R-:W-:Y:S05]  /*c790*/  BSYNC B0 ;  /* 0x0000000000007941 */ /* 0x000fea0003800000 */
.L_x_224:
        /* <DEDUP_REMOVED lines=10> */
.L_x_227:
[----:B------:R-:W-:Y:S05]  /*c840*/  BSYNC B0 ;  /* 0x0000000000007941 */ /* 0x000fea0003800000 */
.L_x_226:
        /* <DEDUP_REMOVED lines=10> */
.L_x_229:
[----:B------:R-:W-:Y:S05]  /*c8f0*/  BSYNC B0 ;  /* 0x0000000000007941 */ /* 0x000fea0003800000 */
.L_x_228:
        /* <DEDUP_REMOVED lines=12> */
.L_x_231:
[----:B------:R-:W-:Y:S05]  /*c9c0*/  BSYNC B0 ;  /* 0x0000000000007941 */ /* 0x000fea0003800000 */
.L_x_230:
        /* <DEDUP_REMOVED lines=13> */
.L_x_233:
[----:B------:R-:W-:Y:S05]  /*caa0*/  BSYNC B0 ;  /* 0x0000000000007941 */ /* 0x000fea0003800000 */
.L_x_232:
        /* <DEDUP_REMOVED lines=10> */
.L_x_235:
[----:B------:R-:W-:Y:S05]  /*cb50*/  BSYNC B0 ;  /* 0x0000000000007941 */ /* 0x000fea0003800000 */
.L_x_234:
        /* <DEDUP_REMOVED lines=10> */
.L_x_237:
[----:B------:R-:W-:Y:S05]  /*cc00*/  BSYNC B0 ;  /* 0x0000000000007941 */ /* 0x000fea0003800000 */
.L_x_236:
        /* <DEDUP_REMOVED lines=12> */
.L_x_239:
[----:B------:R-:W-:Y:S05]  /*ccd0*/  BSYNC B0 ;  /* 0x0000000000007941 */ /* 0x000fea0003800000 */
.L_x_238:
        /* <DEDUP_REMOVED lines=13> */
.L_x_241:
[----:B------:R-:W-:Y:S05]  /*cdb0*/  BSYNC B0 ;  /* 0x0000000000007941 */ /* 0x000fea0003800000 */
.L_x_240:
        /* <DEDUP_REMOVED lines=10> */
.L_x_243:
[----:B------:R-:W-:Y:S05]  /*ce60*/  BSYNC B0 ;  /* 0x0000000000007941 */ /* 0x000fea0003800000 */
.L_x_242:
        /* <DEDUP_REMOVED lines=10> */
.L_x_245:
[----:B------:R-:W-:Y:S05]  /*cf10*/  BSYNC B0 ;  /* 0x0000000000007941 */ /* 0x000fea0003800000 */
.L_x_244:
        /* <DEDUP_REMOVED lines=12> */
.L_x_247:
[----:B------:R-:W-:Y:S05]  /*cfe0*/  BSYNC B0 ;  /* 0x0000000000007941 */ /* 0x000fea0003800000 */
.L_x_246:
        /* <DEDUP_REMOVED lines=13> */
.L_x_249:
[----:B------:R-:W-:Y:S05]  /*d0c0*/  BSYNC B0 ;  /* 0x0000000000007941 */ /* 0x000fea0003800000 */
.L_x_248:
[----:B-----5:R-:W-:Y:S01]  /*d0d0*/  HADD2.F32 R3, -RZ, R21.H0_H0 ;  /* 0x20000015ff037230 */ /* 0x020fe20000004100 */
[----:B------:R-:W-:Y:S04]  /*d0e0*/  BSSY B0, `(.L_x_250) ;  /* 0x0000008000007945 */ /* 0x000fe80003800000 */
[----:B------:R-:W-:-:S04]  /*d0f0*/  FMUL R3, R3, UR8 ;  /* 0x0000000803037c20 */ /* 0x000fc80008400000 */
[----:B------:R-:W-:-:S05]  /*d100*/  FFMA R3, R204, UR13, R3 ;  /* 0x0000000dcc037c23 */ /* 0x000fca0008000003 */
[----:B------:R-:W-:-:S05]  /*d110*/  F2FP.F16.F32.PACK_AB R3, RZ, R3 ;  /* 0x00000003ff03723e */ /* 0x000fca00000000ff */
[----:B------:R0:W-:Y:S01]  /*d120*/  @P4 STG.E.U16 desc[UR26][R6.64+0xd0], R3 ;  /* 0x0000d00306004986 */ /* 0x0001e2000c10151a */
[----:B------:R-:W-:-:S13]  /*d130*/  ISETP.GT.AND P4, PT, R0, 0x40, P6 ;  /* 0x000000400000780c */ /* 0x000fda0003784270 */
[----:B0-----:R-:W-:Y:S05]  /*d140*/  @!P4 BRA `(.L_x_251) ;  /* 0x000000000004c947 */ /* 0x001fea0003800000 */
[----:B------:R0:W5:Y:S02]  /*d150*/  LDG.E.LTC128B.U16 R21, desc[UR26][R218.64+0xd2] ;  /* 0x0000d21ada157981 */ /* 0x000164000c1e1520 */
.L_x_251:
[----:B------:R-:W-:Y:S05]  /*d160*/  BSYNC B0 ;  /* 0x0000000000007941 */ /* 0x000fea0003800000 */
.L_x_250:
        /* <DEDUP_REMOVED lines=10> */
.L_x_253:
[----:B------:R-:W-:Y:S05]  /*d210*/  BSYNC B0 ;  /* 0x0000000000007941 */ /* 0x000fea0003800000 */
.L_x_252:
        /* <DEDUP_REMOVED lines=8> */
[----:B------:R-:W-:-:S13]  /*d2a0*/  ISETP.GT.AND P4, PT, R0, 0x48, P6 ;  /* 0x000000480000780c */ /* 0x000fda0003784270 */
[----:B0-----:R-:W-:Y:S05]  /*d2b0*/  @!P4 BRA `(.L_x_255) ;  /* 0x000000000004c947 */ /* 0x001fea0003800000 */
[----:B------:R0:W5:Y:S02]  /*d2c0*/  LDG.E.LTC128B.U16 R21, desc[UR26][R18.64+0xd2] ;  /* 0x0000d21a12157981 */ /* 0x000164000c1e1520 */
.L_x_255:
[----:B------:R-:W-:Y:S05]  /*d2d0*/  BSYNC B0 ;  /* 0x0000000000007941 */ /* 0x000fea0003800000 */
.L_x_254:
        /* <DEDUP_REMOVED lines=9> */
[----:B------:R-:W-:-:S13]  /*d370*/  ISETP.GT.AND P4, PT, R0, 0x40, P3 ;  /* 0x000000400000780c */ /* 0x000fda0001f84270 */
[----:B0-----:R-:W-:Y:S05]  /*d380*/  @!P4 BRA `(.L_x_257) ;  /* 0x000000000004c947 */ /* 0x001fea0003800000 */
[----:B------:R0:W5:Y:S02]  /*d390*/  LDG.E.LTC128B.U16 R21, desc[UR26][R218.64+0xe0] ;  /* 0x0000e01ada157981 */ /* 0x000164000c1e1520 */
.L_x_257:
[----:B------:R-:W-:Y:S05]  /*d3a0*/  BSYNC B0 ;  /* 0x0000000000007941 */ /* 0x000fea0003800000 */
.L_x_256:
        /* <DEDUP_REMOVED lines=9> */
.L_x_259:
[----:B------:R-:W-:Y:S05]  /*d440*/  BSYNC B0 ;  /* 0x0000000000007941 */ /* 0x000fea0003800000 */
.L_x_258:
        /* <DEDUP_REMOVED lines=9> */
.L_x_261:
[----:B------:R-:W-:Y:S05]  /*d4e0*/  BSYNC B0 ;  /* 0x0000000000007941 */ /* 0x000fea0003800000 */
.L_x_260:
        /* <DEDUP_REMOVED lines=11> */
.L_x_263:
[----:B------:R-:W-:Y:S05]  /*d5a0*/  BSYNC B0 ;  /* 0x0000000000007941 */ /* 0x000fea0003800000 */
.L_x_262:
        /* <DEDUP_REMOVED lines=12> */
.L_x_265:
[----:B------:R-:W-:Y:S05]  /*d670*/  BSYNC B0 ;  /* 0x0000000000007941 */ /* 0x000fea0003800000 */
.L_x_264:
        /* <DEDUP_REMOVED lines=9> */
.L_x_267:
[----:B------:R-:W-:Y:S05]  /*d710*/  BSYNC B0 ;  /* 0x0000000000007941 */ /* 0x000fea0003800000 */
.L_x_266:
        /* <DEDUP_REMOVED lines=9> */
.L_x_269:
[----:B------:R-:W-:Y:S05]  /*d7b0*/  BSYNC B0 ;  /* 0x0000000000007941 */ /* 0x000fea0003800000 */
.L_x_268:
        /* <DEDUP_REMOVED lines=11> */
.L_x_271:
[----:B------:R-:W-:Y:S05]  /*d870*/  BSYNC B0 ;  /* 0x0000000000007941 */ /* 0x000fea0003800000 */
.L_x_270:
[----:B-----5:R-:W-:-:S05]  /*d880*/  HADD2.F32 R3, -RZ, R21.H0_H0 ;  /* 0x20000015ff037230 */ /* 0x020fca0000004100 */
[----:B------:R-:W-:-:S04]  /*d890*/  FMUL R6, R3, UR8 ;  /* 0x0000000803067c20 */ /* 0x000fc80008400000 */
[----:B------:R-:W-:-:S05]  /*d8a0*/  FFMA R6, R215, UR13, R6 ;  /* 0x0000000dd7067c23 */ /* 0x000fca0008000006 */
[----:B------:R-:W-:-:S04]  /*d8b0*/  F2FP.F16.F32.PACK_AB R6, RZ, R6 ;  /* 0x00000006ff06723e */ /* 0x000fc800000000ff */
[----:B------:R-:W-:-:S05]  /*d8c0*/  PRMT R7, R6, 0x7610, R7 ;  /* 0x0000761006077816 */ /* 0x000fca0000000007 */
[----:B------:R1:W-:Y:S01]  /*d8d0*/  @P4 STG.E.U16 desc[UR26][R12.64+0xf2], R7 ;  /* 0x0000f2070c004986 */ /* 0x0003e2000c10151a */
[----:B------:R-:W-:-:S04]  /*d8e0*/  IADD3 R6, P4, R4, UR10, RZ ;  /* 0x0000000a04067c10 */ /* 0x000fc8000ff9e0ff */
[----:B-1----:R-:W-:Y:S02]  /*d8f0*/  IADD3.X R7, R5, UR11, RZ, P4, !PT ;  /* 0x0000000b05077c10 */ /* 0x002fe4000a7fe4ff */
        /* <DEDUP_REMOVED lines=10> */
[----:B-1----:R-:W-:Y:S05]  /*d9a0*/  @!P4 BRA `(.L_x_273) ;  /* 0x000000000004c947 */ /* 0x002fea0003800000 */
[----:B------:R1:W5:Y:S02]  /*d9b0*/  LDG.E.LTC128B.U16 R21, desc[UR26][R220.64+0x2] ;  /* 0x0000021adc157981 */ /* 0x000364000c1e1520 */
.L_x_273:
[----:B------:R-:W-:Y:S05]  /*d9c0*/  BSYNC B0 ;  /* 0x0000000000007941 */ /* 0x000fea0003800000 */
.L_x_272:
        /* <DEDUP_REMOVED lines=10> */
[----:B--2---:R-:W-:Y:S05]  /*da70*/  @!P4 BRA `(.L_x_275) ;  /* 0x000000000004c947 */ /* 0x004fea0003800000 */
[----:B------:R2:W5:Y:S02]  /*da80*/  LDG.E.LTC128B.U16 R21, desc[UR26][R224.64] ;  /* 0x0000001ae0157981 */ /* 0x000564000c1e1520 */
.L_x_275:
[----:B------:R-:W-:Y:S05]  /*da90*/  BSYNC B0 ;  /* 0x0000000000007941 */ /* 0x000fea0003800000 */
.L_x_274:
        /* <DEDUP_REMOVED lines=10> */
[----:B0-----:R-:W-:Y:S05]  /*db40*/  @!P4 BRA `(.L_x_277) ;  /* 0x000000000004c947 */ /* 0x001fea0003800000 */
[----:B------:R0:W5:Y:S02]  /*db50*/  LDG.E.LTC128B.U16 R21, desc[UR26][R22.64+0x2] ;  /* 0x0000021a16157981 */ /* 0x000164000c1e1520 */
.L_x_277:
[----:B------:R-:W-:Y:S05]  /*db60*/  BSYNC B0 ;  /* 0x0000000000007941 */ /* 0x000fea0003800000 */
.L_x_276:
        /* <DEDUP_REMOVED lines=10> */
.L_x_279:
[----:B------:R-:W-:Y:S05]  /*dc10*/  BSYNC B0 ;  /* 0x0000000000007941 */ /* 0x000fea0003800000 */
.L_x_278:
        /* <DEDUP_REMOVED lines=10> */
.L_x_281:
[----:B------:R-:W-:Y:S05]  /*dcc0*/  BSYNC B0 ;  /* 0x0000000000007941 */ /* 0x000fea0003800000 */
.L_x_280:
        /* <DEDUP_REMOVED lines=10> */
.L_x_283:
[----:B------:R-:W-:Y:S05]  /*dd70*/  BSYNC B0 ;  /* 0x0000000000007941 */ /* 0x000fea0003800000 */
.L_x_282:
        /* <DEDUP_REMOVED lines=10> */
.L_x_285:
[----:B------:R-:W-:Y:S05]  /*de20*/  BSYNC B0 ;  /* 0x0000000000007941 */ /* 0x000fea0003800000 */
.L_x_284:
        /* <DEDUP_REMOVED lines=13> */
.L_x_287:
[----:B------:R-:W-:Y:S05]  /*df00*/  BSYNC B0 ;  /* 0x0000000000007941 */ /* 0x000fea0003800000 */
.L_x_286:
        /* <DEDUP_REMOVED lines=10> */
.L_x_289:
[----:B------:R-:W-:Y:S05]  /*dfb0*/  BSYNC B0 ;  /* 0x0000000000007941 */ /* 0x000fea0003800000 */
.L_x_288:
        /* <DEDUP_REMOVED lines=10> */
.L_x_291:
[----:B------:R-:W-:Y:S05]  /*e060*/  BSYNC B0 ;  /* 0x0000000000007941 */ /* 0x000fea0003800000 */
.L_x_290:
        /* <DEDUP_REMOVED lines=12> */
.L_x_293:
[----:B------:R-:W-:Y:S05]  /*e130*/  BSYNC B0 ;  /* 0x0000000000007941 */ /* 0x000fea0003800000 */
.L_x_292:
        /* <DEDUP_REMOVED lines=13> */
.L_x_295:
[----:B------:R-:W-:Y:S05]  /*e210*/  BSYNC B0 ;  /* 0x0000000000007941 */ /* 0x000fea0003800000 */
.L_x_294:
        /* <DEDUP_REMOVED lines=10> */
.L_x_297:
[----:B------:R-:W-:Y:S05]  /*e2c0*/  BSYNC B0 ;  /* 0x0000000000007941 */ /* 0x000fea0003800000 */
.L_x_296:
        /* <DEDUP_REMOVED lines=10> */
.L_x_299:
[----:B------:R-:W-:Y:S05]  /*e370*/  BSYNC B0 ;  /* 0x0000000000007941 */ /* 0x000fea0003800000 */
.L_x_298:
        /* <DEDUP_REMOVED lines=12> */
.L_x_301:
[----:B------:R-:W-:Y:S05]  /*e440*/  BSYNC B0 ;  /* 0x0000000000007941 */ /* 0x000fea0003800000 */
.L_x_300:
        /* <DEDUP_REMOVED lines=13> */
.L_x_303:
[----:B------:R-:W-:Y:S05]  /*e520*/  BSYNC B0 ;  /* 0x0000000000007941 */ /* 0x000fea0003800000 */
.L_x_302:
        /* <DEDUP_REMOVED lines=10> */
.L_x_305:
[----:B------:R-:W-:Y:S05]  /*e5d0*/  BSYNC B0 ;  /* 0x0000000000007941 */ /* 0x000fea0003800000 */
.L_x_304:
        /* <DEDUP_REMOVED lines=10> */
.L_x_307:
[----:B------:R-:W-:Y:S05]  /*e680*/  BSYNC B0 ;  /* 0x0000000000007941 */ /* 0x000fea0003800000 */
.L_x_306:
        /* <DEDUP_REMOVED lines=12> */
.L_x_309:
[----:B------:R-:W-:Y:S05]  /*e750*/  BSYNC B0 ;  /* 0x0000000000007941 */ /* 0x000fea0003800000 */
.L_x_308:
[----:B-----5:R-:W-:Y:S01]  /*e760*/  HADD2.F32 R3, -RZ, R21.H0_H0 ;  /* 0x20000015ff037230 */ /* 0x020fe20000004100 */
[----:B------:R-:W-:Y:S01]  /*e770*/  @P4 MOV R9, R15 ;  /* 0x0000000f00094202 */ /* 0x000fe20000000f00 */
[----:B------:R-:W-:Y:S03]  /*e780*/  BSSY B0, `(.L_x_310) ;  /* 0x000000b000007945 */ /* 0x000fe60003800000 */
        /* <DEDUP_REMOVED lines=10> */
.L_x_311:
[----:B------:R-:W-:Y:S05]  /*e830*/  BSYNC B0 ;  /* 0x0000000000007941 */ /* 0x000fea0003800000 */
.L_x_310:
        /* <DEDUP_REMOVED lines=10> */
.L_x_313:
[----:B------:R-:W-:Y:S05]  /*e8e0*/  BSYNC B0 ;  /* 0x0000000000007941 */ /* 0x000fea0003800000 */
.L_x_312:
        /* <DEDUP_REMOVED lines=10> */
.L_x_315:
[----:B------:R-:W-:Y:S05]  /*e990*/  BSYNC B0 ;  /* 0x0000000000007941 */ /* 0x000fea0003800000 */
.L_x_314:
        /* <DEDUP_REMOVED lines=12> */
.L_x_317:
[----:B------:R-:W-:Y:S05]  /*ea60*/  BSYNC B0 ;  /* 0x0000000000007941 */ /* 0x000fea0003800000 */
.L_x_316:
        /* <DEDUP_REMOVED lines=13> */
.L_x_319:
[----:B------:R-:W-:Y:S05]  /*eb40*/  BSYNC B0 ;  /* 0x0000000000007941 */ /* 0x000fea0003800000 */
.L_x_318:
        /* <DEDUP_REMOVED lines=10> */
.L_x_321:
[----:B------:R-:W-:Y:S05]  /*ebf0*/  BSYNC B0 ;  /* 0x0000000000007941 */ /* 0x000fea0003800000 */
.L_x_320:
        /* <DEDUP_REMOVED lines=10> */
.L_x_323:
[----:B------:R-:W-:Y:S05]  /*eca0*/  BSYNC B0 ;  /* 0x0000000000007941 */ /* 0x000fea0003800000 */
.L_x_322:
        /* <DEDUP_REMOVED lines=12> */
.L_x_325:
[----:B------:R-:W-:Y:S05]  /*ed70*/  BSYNC B0 ;  /* 0x0000000000007941 */ /* 0x000fea0003800000 */
.L_x_324:
        /* <DEDUP_REMOVED lines=13> */
.L_x_327:
[----:B------:R-:W-:Y:S05]  /*ee50*/  BSYNC B0 ;  /* 0x0000000000007941 */ /* 0x000fea0003800000 */
.L_x_326:
        /* <DEDUP_REMOVED lines=10> */
.L_x_329:
[----:B------:R-:W-:Y:S05]  /*ef00*/  BSYNC B0 ;  /* 0x0000000000007941 */ /* 0x000fea0003800000 */
.L_x_328:
        /* <DEDUP_REMOVED lines=10> */
.L_x_331:
[----:B------:R-:W-:Y:S05]  /*efb0*/  BSYNC B0 ;  /* 0x0000000000007941 */ /* 0x000fea0003800000 */
.L_x_330:
        /* <DEDUP_REMOVED lines=12> */
.L_x_333:
[----:B------:R-:W-:Y:S05]  /*f080*/  BSYNC B0 ;  /* 0x0000000000007941 */ /* 0x000fea0003800000 */
.L_x_332:
        /* <DEDUP_REMOVED lines=13> */
.L_x_335:
[----:B------:R-:W-:Y:S05]  /*f160*/  BSYNC B0 ;  /* 0x0000000000007941 */ /* 0x000fea0003800000 */
.L_x_334:
        /* <DEDUP_REMOVED lines=10> */
.L_x_337:
[----:B------:R-:W-:Y:S05]  /*f210*/  BSYNC B0 ;  /* 0x0000000000007941 */ /* 0x000fea0003800000 */
.L_x_336:
        /* <DEDUP_REMOVED lines=10> */
.L_x_339:
[----:B------:R-:W-:Y:S05]  /*f2c0*/  BSYNC B0 ;  /* 0x0000000000007941 */ /* 0x000fea0003800000 */
.L_x_338:
[----:B-----5:R-:W-:Y:S01]  /*f2d0*/  HADD2.F32 R3, -RZ, R21.H0_H0 ;  /* 0x20000015ff037230 */ /* 0x020fe20000004100 */
[----:B------:R-:W-:Y:S01]  /*f2e0*/  IADD3 R8, R4, UR15, R20 ;  /* 0x0000000f04087c10 */ /* 0x000fe2000fffe014 */
        /* <DEDUP_REMOVED lines=10> */
.L_x_341:
[----:B------:R-:W-:Y:S05]  /*f390*/  BSYNC B0 ;  /* 0x0000000000007941 */ /* 0x000fea0003800000 */
.L_x_340:
[----:B-----5:R-:W-:Y:S01]  /*f3a0*/  HADD2.F32 R3, -RZ, R21.H0_H0 ;  /* 0x20000015ff037230 */ /* 0x020fe20000004100 */
[----:B------:R-:W-:Y:S01]  /*f3b0*/  BSSY B0, `(.L_x_342) ;  /* 0x000000b000007945 */ /* 0x000fe20003800000 */
[----:B------:R-:W-:-:S03]  /*f3c0*/  @P4 IMAD.MOV.U32 R9, RZ, RZ, R15 ;  /* 0x000000ffff094224 */ /* 0x000fc600078e000f */
[----:B------:R-:W-:-:S04]  /*f3d0*/  FMUL R8, R3, UR8 ;  /* 0x0000000803087c20 */ /* 0x000fc80008400000 */
[----:B------:R-:W-:-:S05]  /*f3e0*/  FFMA R8, R123, UR13, R8 ;  /* 0x0000000d7b087c23 */ /* 0x000fca0008000008 */
[----:B------:R-:W-:Y:S02]  /*f3f0*/  F2FP.F16.F32.PACK_AB R3, RZ, R8 ;  /* 0x00000008ff03723e */ /* 0x000fe400000000ff */
[----:B------:R-:W-:-:S05]  /*f400*/  IADD3 R8, R4, UR15, R20 ;  /* 0x0000000f04087c10 */ /* 0x000fca000fffe014 */
[----:B------:R0:W-:Y:S01]  /*f410*/  @P4 STG.E.U16 desc[UR26][R8.64+0x82], R3 ;  /* 0x0000820308004986 */ /* 0x0001e2000c10151a */
[----:B------:R-:W-:-:S04]  /*f420*/  LOP3.LUT P4, RZ, R2, 0x2000, RZ, 0xc0, !PT ;  /* 0x0000200002ff7812 */ /* 0x000fc8000788c0ff */
[----:B------:R-:W-:-:S13]  /*f430*/  ISETP.GT.AND P4, PT, R0, 0x80, P4 ;  /* 0x000000800000780c */ /* 0x000fda0002784270 */
[----:B0-----:R-:W-:Y:S05]  /*f440*/  @!P4 BRA `(.L_x_343) ;  /* 0x000000000004c947 */ /* 0x001fea0003800000 */
[----:B------:R0:W5:Y:S02]  /*f450*/  LDG.E.LTC128B.U16 R21, desc[UR26][R220.64+0x90] ;  /* 0x0000901adc157981 */ /* 0x000164000c1e1520 */
.L_x_343:
[----:B------:R-:W-:Y:S05]  /*f460*/  BSYNC B0 ;  /* 0x0000000000007941 */ /* 0x000fea0003800000 */
.L_x_342:
        /* <DEDUP_REMOVED lines=10> */
.L_x_345:
[----:B------:R-:W-:Y:S05]  /*f510*/  BSYNC B0 ;  /* 0x0000000000007941 */ /* 0x000fea0003800000 */
.L_x_344:
        /* <DEDUP_REMOVED lines=10> */
.L_x_347:
[----:B------:R-:W-:Y:S05]  /*f5c0*/  BSYNC B0 ;  /* 0x0000000000007941 */ /* 0x000fea0003800000 */
.L_x_346:
        /* <DEDUP_REMOVED lines=12> */
.L_x_349:
[----:B------:R-:W-:Y:S05]  /*f690*/  BSYNC B0 ;  /* 0x0000000000007941 */ /* 0x000fea0003800000 */
.L_x_348:
        /* <DEDUP_REMOVED lines=12> */
.L_x_351:
[----:B------:R-:W-:Y:S05]  /*f760*/  BSYNC B0 ;  /* 0x0000000000007941 */ /* 0x000fea0003800000 */
.L_x_350:
        /* <DEDUP_REMOVED lines=10> */
.L_x_353:
[----:B------:R-:W-:Y:S05]  /*f810*/  BSYNC B0 ;  /* 0x0000000000007941 */ /* 0x000fea0003800000 */
.L_x_352:
        /* <DEDUP_REMOVED lines=10> */
.L_x_355:
[----:B------:R-:W-:Y:S05]  /*f8c0*/  BSYNC B0 ;  /* 0x0000000000007941 */ /* 0x000fea0003800000 */
.L_x_354:
        /* <DEDUP_REMOVED lines=12> */
.L_x_357:
[----:B------:R-:W-:Y:S05]  /*f990*/  BSYNC B0 ;  /* 0x0000000000007941 */ /* 0x000fea0003800000 */
.L_x_356:
        /* <DEDUP_REMOVED lines=12> */
.L_x_359:
[----:B------:R-:W-:Y:S05]  /*fa60*/  BSYNC B0 ;  /* 0x0000000000007941 */ /* 0x000fea0003800000 */
.L_x_358:
        /* <DEDUP_REMOVED lines=10> */
.L_x_361:
[----:B------:R-:W-:Y:S05]  /*fb10*/  BSYNC B0 ;  /* 0x0000000000007941 */ /* 0x000fea0003800000 */
.L_x_360:
        /* <DEDUP_REMOVED lines=10> */
.L_x_363:
[----:B------:R-:W-:Y:S05]  /*fbc0*/  BSYNC B0 ;  /* 0x0000000000007941 */ /* 0x000fea0003800000 */
.L_x_362:
        /* <DEDUP_REMOVED lines=12> */
.L_x_365:
[----:B------:R-:W-:Y:S05]  /*fc90*/  BSYNC B0 ;  /* 0x0000000000007941 */ /* 0x000fea0003800000 */
.L_x_364:
        /* <DEDUP_REMOVED lines=12> */
.L_x_367:
[----:B------:R-:W-:Y:S05]  /*fd60*/  BSYNC B0 ;  /* 0x0000000000007941 */ /* 0x000fea0003800000 */
.L_x_366:
        /* <DEDUP_REMOVED lines=10> */
.L_x_369:
[----:B------:R-:W-:Y:S05]  /*fe10*/  BSYNC B0 ;  /* 0x0000000000007941 */ /* 0x000fea0003800000 */
.L_x_368:
        /* <DEDUP_REMOVED lines=10> */
.L_x_371:
[----:B------:R-:W-:Y:S05]  /*fec0*/  BSYNC B0 ;  /* 0x0000000000007941 */ /* 0x000fea0003800000 */
.L_x_370:
        /* <DEDUP_REMOVED lines=12> */
.L_x_373:
[----:B------:R-:W-:Y:S05]  /*ff90*/  BSYNC B0 ;  /* 0x0000000000007941 */ /* 0x000fea0003800000 */
.L_x_372:
        /* <DEDUP_REMOVED lines=12> */
.L_x_375:
[----:B------:R-:W-:Y:S05]  /*10060*/  BSYNC B0 ;  /* 0x0000000000007941 */ /* 0x000fea0003800000 */
.L_x_374:
        /* <DEDUP_REMOVED lines=9> */
.L_x_377:
[----:B------:R-:W-:Y:S05]  /*10100*/  BSYNC B0 ;  /* 0x0000000000007941 */ /* 0x000fea0003800000 */
.L_x_376:
        /* <DEDUP_REMOVED lines=10> */
.L_x_379:
[----:B------:R-:W-:Y:S05]  /*101b0*/  BSYNC B0 ;  /* 0x0000000000007941 */ /* 0x000fea0003800000 */
.L_x_378:
        /* <DEDUP_REMOVED lines=8> */
[----:B------:R-:W-:-:S13]  /*10240*/  ISETP.GT.AND P4, PT, R0, 0x88, P6 ;  /* 0x000000880000780c */ /* 0x000fda0003784270 */
[----:B0-----:R-:W-:Y:S05]  /*10250*/  @!P4 BRA `(.L_x_381) ;  /* 0x000000000004c947 */ /* 0x001fea0003800000 */
[----:B------:R0:W5:Y:S02]  /*10260*/  LDG.E.LTC128B.U16 R21, desc[UR26][R22.64+0xd2] ;  /* 0x0000d21a16157981 */ /* 0x000164000c1e1520 */
.L_x_381:
[----:B------:R-:W-:Y:S05]  /*10270*/  BSYNC B0 ;  /* 0x0000000000007941 */ /* 0x000fea0003800000 */
.L_x_380:
        /* <DEDUP_REMOVED lines=8> */
[----:B------:R-:W-:-:S13]  /*10300*/  ISETP.GT.AND P4, PT, R0, 0x80, P3 ;  /* 0x000000800000780c */ /* 0x000fda0001f84270 */
[----:B0-----:R-:W-:Y:S05]  /*10310*/  @!P4 BRA `(.L_x_383) ;  /* 0x000000000004c947 */ /* 0x001fea0003800000 */
[----:B------:R0:W5:Y:S02]  /*10320*/  LDG.E.LTC128B.U16 R21, desc[UR26][R220.64+0xe0] ;  /* 0x0000e01adc157981 */ /* 0x000164000c1e1520 */
.L_x_383:
[----:B------:R-:W-:Y:S05]  /*10330*/  BSYNC B0 ;  /* 0x0000000000007941 */ /* 0x000fea0003800000 */
.L_x_382:
        /* <DEDUP_REMOVED lines=9> */
.L_x_385:
[----:B------:R-:W-:Y:S05]  /*103d0*/  BSYNC B0 ;  /* 0x0000000000007941 */ /* 0x000fea0003800000 */
.L_x_384:
        /* <DEDUP_REMOVED lines=9> */
.L_x_387:
[----:B------:R-:W-:Y:S05]  /*10470*/  BSYNC B0 ;  /* 0x0000000000007941 */ /* 0x000fea0003800000 */
.L_x_386:
        /* <DEDUP_REMOVED lines=11> */
.L_x_389:
[----:B------:R-:W-:Y:S05]  /*10530*/  BSYNC B0 ;  /* 0x0000000000007941 */ /* 0x000fea0003800000 */
.L_x_388:
        /* <DEDUP_REMOVED lines=11> */
.L_x_391:
[----:B------:R-:W-:Y:S05]  /*105f0*/  BSYNC B0 ;  /* 0x0000000000007941 */ /* 0x000fea0003800000 */
.L_x_390:
        /* <DEDUP_REMOVED lines=9> */
.L_x_393:
[----:B------:R-:W-:Y:S05]  /*10690*/  BSYNC B0 ;  /* 0x0000000000007941 */ /* 0x000fea0003800000 */
.L_x_392:
        /* <DEDUP_REMOVED lines=9> */
.L_x_395:
[----:B------:R-:W-:Y:S05]  /*10730*/  BSYNC B0 ;  /* 0x0000000000007941 */ /* 0x000fea0003800000 */
.L_x_394:
[----:B-----5:R-:W-:Y:S01]  /*10740*/  HADD2.F32 R3, -RZ, R21.H0_H0 ;  /* 0x20000015ff037230 */ /* 0x020fe20000004100 */
[----:B------:R-:W-:Y:S01]  /*10750*/  IADD3 R6, R4, UR15, R20 ;  /* 0x0000000f04067c10 */ /* 0x000fe2000fffe014 */
[----:B------:R-:W-:Y:S01]  /*10760*/  BSSY B0, `(.L_x_396) ;  /* 0x0000009000007945 */ /* 0x000fe20003800000 */
[----:B------:R-:W-:Y:S02]  /*10770*/  @P4 MOV R7, R15 ;  /* 0x0000000f00074202 */ /* 0x000fe40000000f00 */
[----:B------:R-:W-:-:S04]  /*10780*/  FMUL R3, R3, UR8 ;  /* 0x0000000803037c20 */ /* 0x000fc80008400000 */
[----:B------:R-:W-:-:S05]  /*10790*/  FFMA R3, R150, UR13, R3 ;  /* 0x0000000d96037c23 */ /* 0x000fca0008000003 */
[----:B------:R-:W-:-:S05]  /*107a0*/  F2FP.F16.F32.PACK_AB R3, RZ, R3 ;  /* 0x00000003ff03723e */ /* 0x000fca00000000ff */
[----:B------:R0:W-:Y:S01]  /*107b0*/  @P4 STG.E.U16 desc[UR26][R6.64+0xf0], R3 ;  /* 0x0000f00306004986 */ /* 0x0001e2000c10151a */
[----:B------:R-:W-:-:S13]  /*107c0*/  ISETP.GT.AND P4, PT, R0, 0x88, P0 ;  /* 0x000000880000780c */ /* 0x000fda0000784270 */
[----:B0-----:R-:W-:Y:S05]  /*107d0*/  @!P4 BRA `(.L_x_397) ;  /* 0x000000000004c947 */ /* 0x001fea0003800000 */
[----:B------:R0:W5:Y:S02]  /*107e0*/  LDG.E.LTC128B.U16 R21, desc[UR26][R22.64+0xf2] ;  /* 0x0000f21a16157981 */ /* 0x000164000c1e1520 */
.L_x_397:
[----:B------:R-:W-:Y:S05]  /*107f0*/  BSYNC B0 ;  /* 0x0000000000007941 */ /* 0x000fea0003800000 */
.L_x_396:
[----:B-----5:R-:W-:Y:S01]  /*10800*/  HADD2.F32 R3, -RZ, R21.H0_H0 ;  /* 0x20000015ff037230 */ /* 0x020fe20000004100 */
[----:B------:R-:W-:-:S04]  /*10810*/  IADD3 R14, R4, UR15, R20 ;  /* 0x0000000f040e7c10 */ /* 0x000fc8000fffe014 */
[----:B------:R-:W-:-:S04]  /*10820*/  FMUL R6, R3, UR8 ;  /* 0x0000000803067c20 */ /* 0x000fc80008400000 */
[----:B------:R-:W-:-:S05]  /*10830*/  FFMA R6, R151, UR13, R6 ;  /* 0x0000000d97067c23 */ /* 0x000fca0008000006 */
[----:B------:R-:W-:-:S05]  /*10840*/  F2FP.F16.F32.PACK_AB R6, RZ, R6 ;  /* 0x00000006ff06723e */ /* 0x000fca00000000ff */
[----:B------:R1:W-:Y:S01]  /*10850*/  @P4 STG.E.U16 desc[UR26][R14.64+0xf2], R6 ;  /* 0x0000f2060e004986 */ /* 0x0003e2000c10151a */
[----:B------:R-:W-:-:S13]  /*10860*/  ISETP.GT.AND P4, PT, R0, 0xc0, P5 ;  /* 0x000000c00000780c */ /* 0x000fda0002f84270 */
[----:B------:R-:W2:Y:S01]  /*10870*/  @P4 LDG.E.LTC128B.U16 R21, desc[UR26][R228.64] ;  /* 0x0000001ae4154981 */ /* 0x000ea2000c1e1520 */
[----:B------:R-:W-:Y:S01]  /*10880*/  IMAD.U32 R7, RZ, RZ, UR16 ;  /* 0x00000010ff077e24 */ /* 0x000fe2000f8e00ff */
[----:B------:R-:W-:Y:S01]  /*10890*/  UIMAD UR10, UR17, 0x180, URZ ;  /* 0x00000180110a78a4 */ /* 0x000fe2000f8e023f */
[----:B------:R-:W-:Y:S02]  /*108a0*/  BSSY B0, `(.L_x_398) ;  /* 0x000000d000007945 */ /* 0x000fe40003800000 */
[----:B------:R-:W-:-:S04]  /*108b0*/  IMAD.WIDE.U32 R4, R7, 0x180, R4 ;  /* 0x0000018007047825 */ /* 0x000fc800078e0004 */
[----:B------:R-:W-:Y:S02]  /*108c0*/  VIADD R7, R5, UR10 ;  /* 0x0000000a05077c36 */ /* 0x000fe40008000000 */
[----:B-1----:R-:W-:Y:S02]  /*108d0*/  @P4 IMAD.MOV.U32 R6, RZ, RZ, R4 ;  /* 0x000000ffff064224 */ /* 0x002fe400078e0004 */
        /* <DEDUP_REMOVED lines=9> */
.L_x_399:
[----:B------:R-:W-:Y:S05]  /*10970*/  BSYNC B0 ;  /* 0x0000000000007941 */ /* 0x000fea0003800000 */
.L_x_398:
[----:B-----5:R-:W-:Y:S01]  /*10980*/  HADD2.F32 R3, -RZ, R21.H0_H0 ;  /* 0x20000015ff037230 */ /* 0x020fe20000004100 */
[----:B------:R-:W-:Y:S01]  /*10990*/  ISETP.GT.AND P5, PT, R0, 0xc8, P5 ;  /* 0x000000c80000780c */ /* 0x000fe20002fa4270 */
[----:B------:R-:W-:Y:S01]  /*109a0*/  @P4 IMAD.MOV.U32 R12, RZ, RZ, R4 ;  /* 0x000000ffff0c4224 */ /* 0x000fe200078e0004 */
[----:B------:R-:W-:Y:S01]  /*109b0*/  BSSY B0, `(.L_x_400) ;  /* 0x000000e000007945 */ /* 0x000fe20003800000 */
[----:B------:R-:W-:Y:S02]  /*109c0*/  @P4 IMAD.MOV.U32 R13, RZ, RZ, R7 ;  /* 0x000000ffff0d4224 */ /* 0x000fe400078e0007 */
[----:B------:R-:W-:Y:S01]  /*109d0*/  FMUL R6, R3, UR8 ;  /* 0x0000000803067c20 */ /* 0x000fe20008400000 */
[----:B------:R-:W-:-:S03]  /*109e0*/  VIADD R9, R5, UR10 ;  /* 0x0000000a05097c36 */ /* 0x000fc60008000000 */
[----:B------:R-:W-:-:S05]  /*109f0*/  FFMA R6, R25, UR13, R6 ;  /* 0x0000000d19067c23 */ /* 0x000fca0008000006 */
[----:B------:R-:W-:-:S04]  /*10a00*/  F2FP.F16.F32.PACK_AB R6, RZ, R6 ;  /* 0x00000006ff06723e */ /* 0x000fc800000000ff */
[----:B------:R-:W-:-:S05]  /*10a10*/  PRMT R3, R6, 0x7610, R3 ;  /* 0x0000761006037816 */ /* 0x000fca0000000003 */
[----:B------:R2:W-:Y:S01]  /*10a20*/  @P4 STG.E.U16 desc[UR26][R12.64+0x2], R3 ;  /* 0x000002030c004986 */ /* 0x0005e2000c10151a */
[----:B------:R-:W-:-:S04]  /*10a30*/  IADD3 R10, P4, R4, UR15, RZ ;  /* 0x0000000f040a7c10 */ /* 0x000fc8000ff9e0ff */
[----:B------:R-:W-:Y:S02]  /*10a40*/  IADD3.X R11, R7, UR20, RZ, P4, !PT ;  /* 0x00000014070b7c10 */ /* 0x000fe4000a7fe4ff */
[----:B------:R-:W-:-:S04]  /*10a50*/  IADD3 R6, P4, R4, UR15, RZ ;  /* 0x0000000f04067c10 */ /* 0x000fc8000ff9e0ff */
[----:B------:R-:W-:Y:S01]  /*10a60*/  IADD3.X R7, R9, UR20, RZ, P4, !PT ;  /* 0x0000001409077c10 */ /* 0x000fe2000a7fe4ff */
[----:B--2---:R-:W-:Y:S08]  /*10a70*/  @!P5 BRA `(.L_x_401) ;  /* 0x000000000004d947 */ /* 0x004ff00003800000 */
[----:B------:R2:W5:Y:S02]  /*10a80*/  LDG.E.LTC128B.U16 R21, desc[UR26][R16.64] ;  /* 0x0000001a10157981 */ /* 0x000564000c1e1520 */
.L_x_401:
[----:B------:R-:W-:Y:S05]  /*10a90*/  BSYNC B0 ;  /* 0x0000000000007941 */ /* 0x000fea0003800000 */
.L_x_400:
[----:B-----5:R-:W-:Y:S01]  /*10aa0*/  HADD2.F32 R3, -RZ, R21.H0_H0 ;  /* 0x20000015ff037230 */ /* 0x020fe20000004100 */
[----:B------:R-:W-:Y:S01]  /*10ab0*/  LOP3.LUT P4, RZ, R2, 0x2, RZ, 0xc0, !PT ;  /* 0x0000000202ff7812 */ /* 0x000fe2000788c0ff */
[----:B------:R-:W-:Y:S03]  /*10ac0*/  BSSY B0, `(.L_x_402) ;  /* 0x0000008000007945 */ /* 0x000fe60003800000 */
[----:B------:R-:W-:Y:S01]  /*10ad0*/  FMUL R3, R3, UR8 ;  /* 0x0000000803037c20 */ /* 0x000fe20008400000 */
[----:B------:R-:W-:-:S03]  /*10ae0*/  ISETP.GT.AND P4, PT, R0, 0xc8, P4 ;  /* 0x000000c80000780c */ /* 0x000fc60002784270 */
[----:B------:R-:W-:-:S05]  /*10af0*/  FFMA R3, R26, UR13, R3 ;  /* 0x0000000d1a037c23 */ /* 0x000fca0008000003 */
[----:B------:R-:W-:-:S05]  /*10b00*/  F2FP.F16.F32.PACK_AB R3, RZ, R3 ;  /* 0x00000003ff03723e */ /* 0x000fca00000000ff */
[----:B------:R0:W-:Y:S01]  /*10b10*/  @P5 STG.E.U16 desc[UR26][R10.64], R3 ;  /* 0x000000030a005986 */ /* 0x0001e2000c10151a */
[----:B------:R-:W-:Y:S05]  /*10b20*/  @!P4 BRA `(.L_x_403) ;  /* 0x000000000004c947 */ /* 0x000fea0003800000 */
[----:B------:R0:W5:Y:S02]  /*10b30*/  LDG.E.LTC128B.U16 R21, desc[UR26][R216.64+0x2] ;  /* 0x0000021ad8157981 */ /* 0x000164000c1e1520 */
.L_x_403:
[----:B------:R-:W-:Y:S05]  /*10b40*/  BSYNC B0 ;  /* 0x0000000000007941 */ /* 0x000fea0003800000 */
.L_x_402:
[----:B0----5:R-:W-:Y:S01]  /*10b50*/  HADD2.F32 R3, -RZ, R21.H0_H0 ;  /* 0x20000015ff037230 */ /* 0x021fe20000004100 */
[----:B------:R-:W-:Y:S01]  /*10b60*/  LOP3.LUT P5, RZ, R2, 0x4, RZ, 0xc0, !PT ;  /* 0x0000000402ff7812 */ /* 0x000fe200078ac0ff */
[----:B------:R-:W-:Y:S03]  /*10b70*/  BSSY B0, `(.L_x_404) ;  /* 0x0000009000007945 */ /* 0x000fe60003800000 */
[----:B------:R-:W-:-:S04]  /*10b80*/  FMUL R10, R3, UR8 ;  /* 0x00000008030a7c20 */ /* 0x000fc80008400000 */
[----:B------:R-:W-:-:S05]  /*10b90*/  FFMA R10, R27, UR13, R10 ;  /* 0x0000000d1b0a7c23 */ /* 0x000fca000800000a */
[----:B------:R-:W-:Y:S01]  /*10ba0*/  F2FP.F16.F32.PACK_AB R3, RZ, R10 ;  /* 0x0000000aff03723e */ /* 0x000fe200000000ff */
[----:B------:R-:W-:-:S05]  /*10bb0*/  VIADD R10, R4, UR15 ;  /* 0x0000000f040a7c36 */ /* 0x000fca0008000000 */
[----:B------:R0:W-:Y:S01]  /*10bc0*/  @P4 STG.E.U16 desc[UR26][R10.64+0x2], R3 ;  /* 0x000002030a004986 */ /* 0x0001e2000c10151a */
[----:B------:R-:W-:-:S13]  /*10bd0*/  ISETP.GT.AND P4, PT, R0, 0xc0, P5 ;  /* 0x000000c00000780c */ /* 0x000fda0002f84270 */
[----:B0-----:R-:W-:Y:S05]  /*10be0*/  @!P4 BRA `(.L_x_405) ;  /* 0x000000000004c947 */ /* 0x001fea0003800000 */
[----:B------:R0:W5:Y:S02]  /*10bf0*/  LDG.E.LTC128B.U16 R21, desc[UR26][R222.64+0x10] ;  /* 0x0000101ade157981 */ /* 0x000164000c1e1520 */
.L_x_405:
[----:B------:R-:W-:Y:S05]  /*10c00*/  BSYNC B0 ;  /* 0x0000000000007941 */ /* 0x000fea0003800000 */
.L_x_404:
[----:B-----5:R-:W-:Y:S01]  /*10c10*/  HADD2.F32 R3, -RZ, R21.H0_H0 ;  /* 0x20000015ff037230 */ /* 0x020fe20000004100 */
[----:B------:R-:W-:Y:S01]  /*10c20*/  LOP3.LUT P5, RZ, R2, 0x8, RZ, 0xc0, !PT ;  /* 0x0000000802ff7812 */ /* 0x000fe200078ac0ff */
        /* <DEDUP_REMOVED lines=9> */
.L_x_407:
[----:B------:R-:W-:Y:S05]  /*10cc0*/  BSYNC B0 ;  /* 0x0000000000007941 */ /* 0x000fea0003800000 */
.L_x_406:
        /* <DEDUP_REMOVED lines=13> */
.L_x_409:
[----:B------:R-:W-:Y:S05]  /*10da0*/  BSYNC B0 ;  /* 0x0000000000007941 */ /* 0x000fea0003800000 */
.L_x_408:
        /* <DEDUP_REMOVED lines=9> */
.L_x_411:
[----:B------:R-:W-:Y:S05]  /*10e40*/  BSYNC B0 ;  /* 0x0000000000007941 */ /* 0x000fea0003800000 */
.L_x_410:
[----:B-----5:R-:W-:Y:S01]  /*10e50*/  HADD2.F32 R3, -RZ, R21.H0_H0 ;  /* 0x20000015ff037230 */ /* 0x020fe20000004100 */
[----:B------:R-:W-:Y:S01]  /*10e60*/  LOP3.LUT P5, RZ, R2, 0x10, RZ, 0xc0, !PT ;  /* 0x0000001002ff7812 */ /* 0x000fe200078ac0ff */
[----:B------:R-:W-:Y:S01]  /*10e70*/  @P4 IMAD.MOV.U32 R11, RZ, RZ, R7 ;  /* 0x000000ffff0b4224 */ /* 0x000fe200078e0007 */
[----:B------:R-:W-:Y:S02]  /*10e80*/  BSSY B0, `(.L_x_412) ;  /* 0x0000009000007945 */ /* 0x000fe40003800000 */
        /* <DEDUP_REMOVED lines=8> */
.L_x_413:
[----:B------:R-:W-:Y:S05]  /*10f10*/  BSYNC B0 ;  /* 0x0000000000007941 */ /* 0x000fea0003800000 */
.L_x_412:
[----:B-----5:R-:W-:Y:S01]  /*10f20*/  HADD2.F32 R3, -RZ, R21.H0_H0 ;  /* 0x20000015ff037230 */ /* 0x020fe20000004100 */
[----:B------:R-:W-:Y:S01]  /*10f30*/  LOP3.LUT P5, RZ, R2, 0x400000, RZ, 0xc0, !PT ;  /* 0x0040000002ff7812 */ /* 0x000fe200078ac0ff */
[----:B------:R-:W-:Y:S01]  /*10f40*/  @P4 IMAD.MOV.U32 R10, RZ, RZ, R4 ;  /* 0x000000ffff0a4224 */ /* 0x000fe200078e0004 */
[----:B------:R-:W-:Y:S01]  /*10f50*/  BSSY B0, `(.L_x_414) ;  /* 0x0000009000007945 */ /* 0x000fe20003800000 */
        /* <DEDUP_REMOVED lines=8> */
.L_x_415:
[----:B------:R-:W-:Y:S05]  /*10fe0*/  BSYNC B0 ;  /* 0x0000000000007941 */ /* 0x000fea0003800000 */
.L_x_414:
        /* <DEDUP_REMOVED lines=13> */
.L_x_417:
[----:B------:R-:W-:Y:S05]  /*110c0*/  BSYNC B0 ;  /* 0x0000000000007941 */ /* 0x000fea0003800000 */
.L_x_416:
[----:B-----5:R-:W-:Y:S01]  /*110d0*/  HADD2.F32 R3, -RZ, R21.H0_H0 ;  /* 0x20000015ff037230 */ /* 0x020fe20000004100 */
[----:B------:R-:W-:Y:S01]  /*110e0*/  BSSY B0, `(.L_x_418) ;  /* 0x000000a000007945 */ /* 0x000fe20003800000 */
[----:B------:R-:W-:Y:S02]  /*110f0*/  VIADD R10, R4, UR15 ;  /* 0x0000000f040a7c36 */ /* 0x000fe40008000000 */
        /* <DEDUP_REMOVED lines=8> */
.L_x_419:
[----:B------:R-:W-:Y:S05]  /*11180*/  BSYNC B0 ;  /* 0x0000000000007941 */ /* 0x000fea0003800000 */
.L_x_418:
        /* <DEDUP_REMOVED lines=12> */
.L_x_421:
[----:B------:R-:W-:Y:S05]  /*11250*/  BSYNC B0 ;  /* 0x0000000000007941 */ /* 0x000fea0003800000 */
.L_x_420:
        /* <DEDUP_REMOVED lines=12> */
.L_x_423:
[----:B------:R-:W-:Y:S05]  /*11320*/  BSYNC B0 ;  /* 0x0000000000007941 */ /* 0x000fea0003800000 */
.L_x_422:
        /* <DEDUP_REMOVED lines=13> */
.L_x_425:
[----:B------:R-:W-:Y:S05]  /*11400*/  BSYNC B0 ;  /* 0x0000000000007941 */ /* 0x000fea0003800000 */
.L_x_424:
        /* <DEDUP_REMOVED lines=11> */
.L_x_427:
[----:B------:R-:W-:Y:S05]  /*114c0*/  BSYNC B0 ;  /* 0x0000000000007941 */ /* 0x000fea0003800000 */
.L_x_426:
[----:B-----5:R-:W-:Y:S01]  /*114d0*/  HADD2.F32 R3, -RZ, R21.H0_H0 ;  /* 0x20000015ff037230 */ /* 0x020fe20000004100 */
[----:B------:R-:W-:Y:S01]  /*114e0*/  LOP3.LUT P5, RZ, R2, 0x1000000, RZ, 0xc0, !PT ;  /* 0x0100000002ff7812 */ /* 0x000fe200078ac0ff */
[----:B------:R-:W-:Y:S01]  /*114f0*/  @P4 IMAD.MOV.U32 R11, RZ, RZ, R7 ;  /* 0x000000ffff0b4224 */ /* 0x000fe200078e0007 */
[----:B------:R-:W-:Y:S02]  /*11500*/  BSSY B0, `(.L_x_428) ;  /* 0x0000009000007945 */ /* 0x000fe40003800000 */
[----:B------:R-:W-:-:S04]  /*11510*/  FMUL R10, R3, UR8 ;  /* 0x00000008030a7c20 */ /* 0x000fc80008400000 */
[----:B------:R-:W-:-:S05]  /*11520*/  FFMA R10, R39, UR13, R10 ;  /* 0x0000000d270a7c23 */ /* 0x000fca000800000a */
[----:B------:R-:W-:Y:S02]  /*11530*/  F2FP.F16.F32.PACK_AB R3, RZ, R10 ;  /* 0x0000000aff03723e */ /* 0x000fe400000000ff */
[----:B------:R-:W-:-:S05]  /*11540*/  IADD3 R10, R4, UR15, RZ ;  /* 0x0000000f040a7c10 */ /* 0x000fca000fffe0ff */
[----:B------:R0:W-:Y:S01]  /*11550*/  @P4 STG.E.U16 desc[UR26][R10.64+0x32], R3 ;  /* 0x000032030a004986 */ /* 0x0001e2000c10151a */
[----:B------:R-:W-:-:S13]  /*11560*/  ISETP.GT.AND P4, PT, R0, 0xc0, P5 ;  /* 0x000000c00000780c */ /* 0x000fda0002f84270 */
[----:B0-----:R-:W-:Y:S05]  /*11570*/  @!P4 BRA `(.L_x_429) ;  /* 0x000000000004c947 */ /* 0x001fea0003800000 */
[----:B------:R0:W5:Y:S02]  /*11580*/  LDG.E.LTC128B.U16 R21, desc[UR26][R222.64+0x40] ;  /* 0x0000401ade157981 */ /* 0x000164000c1e1520 */
.L_x_429:
[----:B------:R-:W-:Y:S05]  /*11590*/  BSYNC B0 ;  /* 0x0000000000007941 */ /* 0x000fea0003800000 */
.L_x_428:
        /* <DEDUP_REMOVED lines=12> */
.L_x_431:
[----:B------:R-:W-:Y:S05]  /*11660*/  BSYNC B0 ;  /* 0x0000000000007941 */ /* 0x000fea0003800000 */
.L_x_430:
        /* <DEDUP_REMOVED lines=13> */
.L_x_433:
[----:B------:R-:W-:Y:S05]  /*11740*/  BSYNC B0 ;  /* 0x0000000000007941 */ /* 0x000fea0003800000 */
.L_x_432:
        /* <DEDUP_REMOVED lines=11> */
.L_x_435:
[----:B------:R-:W-:Y:S05]  /*11800*/  BSYNC B0 ;  /* 0x0000000000007941 */ /* 0x000fea0003800000 */
.L_x_434:
        /* <DEDUP_REMOVED lines=12> */
.L_x_437:
[----:B------:R-:W-:Y:S05]  /*118d0*/  BSYNC B0 ;  /* 0x0000000000007941 */ /* 0x000fea0003800000 */
.L_x_436:
        /* <DEDUP_REMOVED lines=12> */
.L_x_439:
[----:B------:R-:W-:Y:S05]  /*119a0*/  BSYNC B0 ;  /* 0x0000000000007941 */ /* 0x000fea0003800000 */
.L_x_438:
        /* <DEDUP_REMOVED lines=13> */
.L_x_441:
[----:B------:R-:W-:Y:S05]  /*11a80*/  BSYNC B0 ;  /* 0x0000000000007941 */ /* 0x000fea0003800000 */
.L_x_440:
        /* <DEDUP_REMOVED lines=11> */
.L_x_443:
[----:B------:R-:W-:Y:S05]  /*11b40*/  BSYNC B0 ;  /* 0x0000000000007941 */ /* 0x000fea0003800000 */
.L_x_442:
        /* <DEDUP_REMOVED lines=12> */
.L_x_445:
[----:B------:R-:W-:Y:S05]  /*11c10*/  BSYNC B0 ;  /* 0x0000000000007941 */ /* 0x000fea0003800000 */
.L_x_444:
        /* <DEDUP_REMOVED lines=12> */
.L_x_447:
[----:B------:R-:W-:Y:S05]  /*11ce0*/  BSYNC B0 ;  /* 0x0000000000007941 */ /* 0x000fea0003800000 */
.L_x_446:
        /* <DEDUP_REMOVED lines=13> */
.L_x_449:
[----:B------:R-:W-:Y:S05]  /*11dc0*/  BSYNC B0 ;  /* 0x0000000000007941 */ /* 0x000fea0003800000 */
.L_x_448:
        /* <DEDUP_REMOVED lines=11> */
.L_x_451:
[----:B------:R-:W-:Y:S05]  /*11e80*/  BSYNC B0 ;  /* 0x0000000000007941 */ /* 0x000fea0003800000 */
.L_x_450:
        /* <DEDUP_REMOVED lines=12> */
.L_x_453:
[----:B------:R-:W-:Y:S05]  /*11f50*/  BSYNC B0 ;  /* 0x0000000000007941 */ /* 0x000fea0003800000 */
.L_x_452:
[----:B-----5:R-:W-:Y:S01]  /*11f60*/  HADD2.F32 R3, -RZ, R21.H0_H0 ;  /* 0x20000015ff037230 */ /* 0x020fe20000004100 */
[----:B------:R-:W-:Y:S01]  /*11f70*/  @P4 MOV R11, R9 ;  /* 0x00000009000b4202 */ /* 0x000fe20000000f00 */
[----:B------:R-:W-:Y:S01]  /*11f80*/  @P4 IMAD.MOV.U32 R10, RZ, RZ, R4 ;  /* 0x000000ffff0a4224 */ /* 0x000fe200078e0004 */
[----:B------:R-:W-:Y:S01]  /*11f90*/  LOP3.LUT P5, RZ, R2, 0x10000, RZ, 0xc0, !PT ;  /* 0x0001000002ff7812 */ /* 0x000fe200078ac0ff */
[----:B------:R-:W-:Y:S01]  /*11fa0*/  BSSY B0, `(.L_x_454) ;  /* 0x0000008000007945 */ /* 0x000fe20003800000 */
[----:B------:R-:W-:-:S04]  /*11fb0*/  FMUL R3, R3, UR8 ;  /* 0x0000000803037c20 */ /* 0x000fc80008400000 */
[----:B------:R-:W-:-:S05]  /*11fc0*/  FFMA R3, R52, UR13, R3 ;  /* 0x0000000d34037c23 */ /* 0x000fca0008000003 */
[----:B------:R-:W-:-:S05]  /*11fd0*/  F2FP.F16.F32.PACK_AB R3, RZ, R3 ;  /* 0x00000003ff03723e */ /* 0x000fca00000000ff */
[----:B------:R0:W-:Y:S01]  /*11fe0*/  @P4 STG.E.U16 desc[UR26][R10.64+0x70], R3 ;  /* 0x000070030a004986 */ /* 0x0001e2000c10151a */
[----:B------:R-:W-:-:S13]  /*11ff0*/  ISETP.GT.AND P4, PT, R0, 0xc0, P5 ;  /* 0x000000c00000780c */ /* 0x000fda0002f84270 */
[----:B0-----:R-:W-:Y:S05]  /*12000*/  @!P4 BRA `(.L_x_455) ;  /* 0x000000000004c947 */ /* 0x001fea0003800000 */
[----:B------:R0:W5:Y:S02]  /*12010*/  LDG.E.LTC128B.U16 R21, desc[UR26][R222.64+0x72] ;  /* 0x0000721ade157981 */ /* 0x000164000c1e1520 */
.L_x_455:
[----:B------:R-:W-:Y:S05]  /*12020*/  BSYNC B0 ;  /* 0x0000000000007941 */ /* 0x000fea0003800000 */
.L_x_454:
        /* <DEDUP_REMOVED lines=13> */
.L_x_457:
[----:B------:R-:W-:Y:S05]  /*12100*/  BSYNC B0 ;  /* 0x0000000000007941 */ /* 0x000fea0003800000 */
.L_x_456:
        /* <DEDUP_REMOVED lines=11> */
.L_x_459:
[----:B------:R-:W-:Y:S05]  /*121c0*/  BSYNC B0 ;  /* 0x0000000000007941 */ /* 0x000fea0003800000 */
.L_x_458:
        /* <DEDUP_REMOVED lines=12> */
.L_x_461:
[----:B------:R-:W-:Y:S05]  /*12290*/  BSYNC B0 ;  /* 0x0000000000007941 */ /* 0x000fea0003800000 */
.L_x_460:
        /* <DEDUP_REMOVED lines=12> */
.L_x_463:
[----:B------:R-:W-:Y:S05]  /*12360*/  BSYNC B0 ;  /* 0x0000000000007941 */ /* 0x000fea0003800000 */
.L_x_462:
        /* <DEDUP_REMOVED lines=13> */
.L_x_465:
[----:B------:R-:W-:Y:S05]  /*12440*/  BSYNC B0 ;  /* 0x0000000000007941 */ /* 0x000fea0003800000 */
.L_x_464:
        /* <DEDUP_REMOVED lines=11> */
.L_x_467:
[----:B------:R-:W-:Y:S05]  /*12500*/  BSYNC B0 ;  /* 0x0000000000007941 */ /* 0x000fea0003800000 */
.L_x_466:
        /* <DEDUP_REMOVED lines=12> */
.L_x_469:
[----:B------:R-:W-:Y:S05]  /*125d0*/  BSYNC B0 ;  /* 0x0000000000007941 */ /* 0x000fea0003800000 */
.L_x_468:
        /* <DEDUP_REMOVED lines=12> */
.L_x_471:
[----:B------:R-:W-:Y:S05]  /*126a0*/  BSYNC B0 ;  /* 0x0000000000007941 */ /* 0x000fea0003800000 */
.L_x_470:
        /* <DEDUP_REMOVED lines=13> */
.L_x_473:
[----:B------:R-:W-:Y:S05]  /*12780*/  BSYNC B0 ;  /* 0x0000000000007941 */ /* 0x000fea0003800000 */
.L_x_472:
        /* <DEDUP_REMOVED lines=11> */
.L_x_475:
[----:B------:R-:W-:Y:S05]  /*12840*/  BSYNC B0 ;  /* 0x0000000000007941 */ /* 0x000fea0003800000 */
.L_x_474:
        /* <DEDUP_REMOVED lines=12> */
.L_x_477:
[----:B------:R-:W-:Y:S05]  /*12910*/  BSYNC B0 ;  /* 0x0000000000007941 */ /* 0x000fea0003800000 */
.L_x_476:
        /* <DEDUP_REMOVED lines=12> */
.L_x_479:
[----:B------:R-:W-:Y:S05]  /*129e0*/  BSYNC B0 ;  /* 0x0000000000007941 */ /* 0x000fea0003800000 */
.L_x_478:
        /* <DEDUP_REMOVED lines=13> */
.L_x_481:
[----:B------:R-:W-:Y:S05]  /*12ac0*/  BSYNC B0 ;  /* 0x0000000000007941 */ /* 0x000fea0003800000 */
.L_x_480:
[----:B-----5:R-:W-:Y:S01]  /*12ad0*/  HADD2.F32 R3, -RZ, R21.H0_H0 ;  /* 0x20000015ff037230 */ /* 0x020fe20000004100 */
[----:B------:R-:W-:Y:S01]  /*12ae0*/  IADD3 R10, R4, UR15, RZ ;  /* 0x0000000f040a7c10 */ /* 0x000fe2000fffe0ff */
        /* <DEDUP_REMOVED lines=9> */
.L_x_483:
[----:B------:R-:W-:Y:S05]  /*12b80*/  BSYNC B0 ;  /* 0x0000000000007941 */ /* 0x000fea0003800000 */
.L_x_482:
        /* <DEDUP_REMOVED lines=12> */
.L_x_485:
[----:B------:R-:W-:Y:S05]  /*12c50*/  BSYNC B0 ;  /* 0x0000000000007941 */ /* 0x000fea0003800000 */
.L_x_484:
        /* <DEDUP_REMOVED lines=12> */
.L_x_487:
[----:B------:R-:W-:Y:S05]  /*12d20*/  BSYNC B0 ;  /* 0x0000000000007941 */ /* 0x000fea0003800000 */
.L_x_486:
        /* <DEDUP_REMOVED lines=13> */
.L_x_489:
[----:B------:R-:W-:Y:S05]  /*12e00*/  BSYNC B0 ;  /* 0x0000000000007941 */ /* 0x000fea0003800000 */
.L_x_488:
        /* <DEDUP_REMOVED lines=11> */
.L_x_491:
[----:B------:R-:W-:Y:S05]  /*12ec0*/  BSYNC B0 ;  /* 0x0000000000007941 */ /* 0x000fea0003800000 */
.L_x_490:
        /* <DEDUP_REMOVED lines=12> */
.L_x_493:
[----:B------:R-:W-:Y:S05]  /*12f90*/  BSYNC B0 ;  /* 0x0000000000007941 */ /* 0x000fea0003800000 */
.L_x_492:
        /* <DEDUP_REMOVED lines=12> */
.L_x_495:
[----:B------:R-:W-:Y:S05]  /*13060*/  BSYNC B0 ;  /* 0x0000000000007941 */ /* 0x000fea0003800000 */
.L_x_494:
        /* <DEDUP_REMOVED lines=13> */
.L_x_497:
[----:B------:R-:W-:Y:S05]  /*13140*/  BSYNC B0 ;  /* 0x0000000000007941 */ /* 0x000fea0003800000 */
.L_x_496:
        /* <DEDUP_REMOVED lines=11> */
.L_x_499:
[----:B------:R-:W-:Y:S05]  /*13200*/  BSYNC B0 ;  /* 0x0000000000007941 */ /* 0x000fea0003800000 */
.L_x_498:
[----:B------:R-:W-:Y:S01]  /*13210*/  LOP3.LUT P5, RZ, R2, 0x20, RZ, 0xc0, !PT ;  /* 0x0000002002ff7812 */ /* 0x000fe200078ac0ff */
[----:B-----5:R-:W-:Y:S01]  /*13220*/  HADD2.F32 R2, -RZ, R21.H0_H0 ;  /* 0x20000015ff027230 */ /* 0x020fe20000004100 */
[----:B------:R-:W-:Y:S04]  /*13230*/  BSSY B0, `(.L_x_500) ;  /* 0x000000b000007945 */ /* 0x000fe80003800000 */
[----:B------:R-:W-:-:S04]  /*13240*/  FMUL R2, R2, UR8 ;  /* 0x0000000802027c20 */ /* 0x000fc80008400000 */
[----:B------:R-:W-:-:S05]  /*13250*/  FFMA R2, R75, UR13, R2 ;  /* 0x0000000d4b027c23 */ /* 0x000fca0008000002 */
[----:B------:R-:W-:Y:S01]  /*13260*/  F2FP.F16.F32.PACK_AB R3, RZ, R2 ;  /* 0x00000002ff03723e */ /* 0x000fe200000000ff */
[----:B------:R-:W-:-:S03]  /*13270*/  VIADD R2, R4, UR15 ;  /* 0x0000000f04027c36 */ /* 0x000fc60008000000 */
[----:B------:R-:W-:Y:S01]  /*13280*/  PRMT R10, R3, 0x7610, R10 ;  /* 0x00007610030a7816 */ /* 0x000fe2000000000a */
[----:B------:R-:W-:-:S05]  /*13290*/  @P4 IMAD.MOV.U32 R3, RZ, RZ, R7 ;  /* 0x000000ffff034224 */ /* 0x000fca00078e0007 */
[----:B------:R0:W-:Y:S01]  /*132a0*/  @P4 STG.E.U16 desc[UR26][R2.64+0xc2], R10 ;  /* 0x0000c20a02004986 */ /* 0x0001e2000c10151a */
[----:B------:R-:W-:-:S13]  /*132b0*/  ISETP.GT.AND P4, PT, R0, 0xc0, P5 ;  /* 0x000000c00000780c */ /* 0x000fda0002f84270 */
[----:B0-----:R-:W-:Y:S05]  /*132c0*/  @!P4 BRA `(.L_x_501) ;  /* 0x000000000004c947 */ /* 0x001fea0003800000 */
[----:B------:R0:W5:Y:S02]  /*132d0*/  LDG.E.LTC128B.U16 R21, desc[UR26][R222.64+0xd0] ;  /* 0x0000d01ade157981 */ /* 0x000164000c1e1520 */
.L_x_501:
[----:B------:R-:W-:Y:S05]  /*132e0*/  BSYNC B0 ;  /* 0x0000000000007941 */ /* 0x000fea0003800000 */
.L_x_500:
[----:B-----5:R-:W-:Y:S01]  /*132f0*/  HADD2.F32 R2, -RZ, R21.H0_H0 ;  /* 0x20000015ff027230 */ /* 0x020fe20000004100 */
[----:B------:R-:W-:Y:S04]  /*13300*/  BSSY B0, `(.L_x_502) ;  /* 0x000000b000007945 */ /* 0x000fe80003800000 */
[----:B------:R-:W-:Y:S01]  /*13310*/  FMUL R3, R2, UR8 ;  /* 0x0000000802037c20 */ /* 0x000fe20008400000 */
[----:B------:R-:W-:-:S03]  /*13320*/  @P4 IMAD.MOV.U32 R2, RZ, RZ, R4 ;  /* 0x000000ffff024224 */ /* 0x000fc600078e0004 */
        /* <DEDUP_REMOVED lines=8> */
.L_x_503:
[----:B------:R-:W-:Y:S05]  /*133b0*/  BSYNC B0 ;  /* 0x0000000000007941 */ /* 0x000fea0003800000 */
.L_x_502:
[----:B-----5:R-:W-:Y:S01]  /*133c0*/  HADD2.F32 R2, -RZ, R21.H0_H0 ;  /* 0x20000015ff027230 */ /* 0x020fe20000004100 */
[----:B------:R-:W-:Y:S01]  /*133d0*/  ISETP.GT.AND P5, PT, R0, 0xc8, P5 ;  /* 0x000000c80000780c */ /* 0x000fe20002fa4270 */
[----:B------:R-:W-:Y:S01]  /*133e0*/  @P4 IMAD.MOV.U32 R3, RZ, RZ, R9 ;  /* 0x000000ffff034224 */ /* 0x000fe200078e0009 */
[----:B------:R-:W-:Y:S02]  /*133f0*/  BSSY B0, `(.L_x_504) ;  /* 0x0000009000007945 */ /* 0x000fe40003800000 */
[----:B------:R-:W-:-:S04]  /*13400*/  FMUL R2, R2, UR8 ;  /* 0x0000000802027c20 */ /* 0x000fc80008400000 */
[----:B------:R-:W-:-:S05]  /*13410*/  FFMA R2, R77, UR13, R2 ;  /* 0x0000000d4d027c23 */ /* 0x000fca0008000002 */
[----:B------:R-:W-:-:S04]  /*13420*/  F2FP.F16.F32.PACK_AB R2, RZ, R2 ;  /* 0x00000002ff02723e */ /* 0x000fc800000000ff */
[----:B------:R-:W-:Y:S01]  /*13430*/  PRMT R10, R2, 0x7610, R10 ;  /* 0x00007610020a7816 */ /* 0x000fe2000000000a */
[----:B------:R-:W-:-:S05]  /*13440*/  @P4 IMAD.MOV.U32 R2, RZ, RZ, R4 ;  /* 0x000000ffff024224 */ /* 0x000fca00078e0004 */
[----:B------:R0:W-:Y:S01]  /*13450*/  @P4 STG.E.U16 desc[UR26][R2.64+0xd2], R10 ;  /* 0x0000d20a02004986 */ /* 0x0001e2000c10151a */
[----:B------:R-:W-:Y:S05]  /*13460*/  @!P5 BRA `(.L_x_505) ;  /* 0x000000000004d947 */ /* 0x000fea0003800000 */
[----:B------:R0:W5:Y:S02]  /*13470*/  LDG.E.LTC128B.U16 R21, desc[UR26][R216.64+0xd0] ;  /* 0x0000d01ad8157981 */ /* 0x000164000c1e1520 */
.L_x_505:
[----:B------:R-:W-:Y:S05]  /*13480*/  BSYNC B0 ;  /* 0x0000000000007941 */ /* 0x000fea0003800000 */
.L_x_504:
[----:B0----5:R-:W-:Y:S01]  /*13490*/  HADD2.F32 R2, -RZ, R21.H0_H0 ;  /* 0x20000015ff027230 */ /* 0x021fe20000004100 */
[----:B------:R-:W-:Y:S01]  /*134a0*/  ISETP.GT.AND P4, PT, R0, 0xc8, P6 ;  /* 0x000000c80000780c */ /* 0x000fe20003784270 */
[----:B------:R-:W-:Y:S03]  /*134b0*/  BSSY B0, `(.L_x_506) ;  /* 0x000000a000007945 */ /* 0x000fe60003800000 */
[----:B------:R-:W-:Y:S01]  /*134c0*/  FMUL R3, R2, UR8 ;  /* 0x0000000802037c20 */ /* 0x000fe20008400000 */
[----:B------:R-:W-:-:S03]  /*134d0*/  VIADD R2, R4, UR15 ;  /* 0x0000000f04027c36 */ /* 0x000fc60008000000 */
[----:B------:R-:W-:-:S05]  /*134e0*/  FFMA R3, R78, UR13, R3 ;  /* 0x0000000d4e037c23 */ /* 0x000fca0008000003 */
[----:B------:R-:W-:-:S04]  /*134f0*/  F2FP.F16.F32.PACK_AB R3, RZ, R3 ;  /* 0x00000003ff03723e */ /* 0x000fc800000000ff */
[----:B------:R-:W-:Y:S01]  /*13500*/  PRMT R10, R3, 0x7610, R10 ;  /* 0x00007610030a7816 */ /* 0x000fe2000000000a */
[----:B------:R-:W-:-:S05]  /*13510*/  @P5 IMAD.MOV.U32 R3, RZ, RZ, R7 ;  /* 0x000000ffff035224 */ /* 0x000fca00078e0007 */
[----:B------:R0:W-:Y:S01]  /*13520*/  @P5 STG.E.U16 desc[UR26][R2.64+0xd0], R10 ;  /* 0x0000d00a02005986 */ /* 0x0001e2000c10151a */
[----:B------:R-:W-:Y:S05]  /*13530*/  @!P4 BRA `(.L_x_507) ;  /* 0x000000000004c947 */ /* 0x000fea0003800000 */
[----:B------:R0:W5:Y:S02]  /*13540*/  LDG.E.LTC128B.U16 R21, desc[UR26][R216.64+0xd2] ;  /* 0x0000d21ad8157981 */ /* 0x000164000c1e1520 */
.L_x_507:
[----:B------:R-:W-:Y:S05]  /*13550*/  BSYNC B0 ;  /* 0x0000000000007941 */ /* 0x000fea0003800000 */
.L_x_506:
[----:B0----5:R-:W-:Y:S01]  /*13560*/  HADD2.F32 R2, -RZ, R21.H0_H0 ;  /* 0x20000015ff027230 */ /* 0x021fe20000004100 */
[----:B------:R-:W-:Y:S01]  /*13570*/  ISETP.GT.AND P5, PT, R0, 0xc0, P3 ;  /* 0x000000c00000780c */ /* 0x000fe20001fa4270 */
[----:B------:R-:W-:Y:S03]  /*13580*/  BSSY B0, `(.L_x_508) ;  /* 0x000000a000007945 */ /* 0x000fe60003800000 */
[----:B------:R-:W-:-:S04]  /*13590*/  FMUL R2, R2, UR8 ;  /* 0x0000000802027c20 */ /* 0x000fc80008400000 */
[----:B------:R-:W-:-:S05]  /*135a0*/  FFMA R2, R79, UR13, R2 ;  /* 0x0000000d4f027c23 */ /* 0x000fca0008000002 */
[----:B------:R-:W-:Y:S01]  /*135b0*/  F2FP.F16.F32.PACK_AB R3, RZ, R2 ;  /* 0x00000002ff03723e */ /* 0x000fe200000000ff */
[----:B------:R-:W-:-:S03]  /*135c0*/  VIADD R2, R4, UR15 ;  /* 0x0000000f04027c36 */ /* 0x000fc60008000000 */
[----:B------:R-:W-:Y:S02]  /*135d0*/  PRMT R10, R3, 0x7610, R10 ;  /* 0x00007610030a7816 */ /* 0x000fe4000000000a */
[----:B------:R-:W-:-:S05]  /*135e0*/  @P4 MOV R3, R7 ;  /* 0x0000000700034202 */ /* 0x000fca0000000f00 */
[----:B------:R0:W-:Y:S01]  /*135f0*/  @P4 STG.E.U16 desc[UR26][R2.64+0xd2], R10 ;  /* 0x0000d20a02004986 */ /* 0x0001e2000c10151a */
[----:B------:R-:W-:Y:S05]  /*13600*/  @!P5 BRA `(.L_x_509) ;  /* 0x000000000004d947 */ /* 0x000fea0003800000 */
[----:B------:R0:W5:Y:S02]  /*13610*/  LDG.E.LTC128B.U16 R21, desc[UR26][R222.64+0xe0] ;  /* 0x0000e01ade157981 */ /* 0x000164000c1e1520 */
.L_x_509:
[----:B------:R-:W-:Y:S05]  /*13620*/  BSYNC B0 ;  /* 0x0000000000007941 */ /* 0x000fea0003800000 */
.L_x_508:
[----:B0----5:R-:W-:Y:S01]  /*13630*/  HADD2.F32 R2, -RZ, R21.H0_H0 ;  /* 0x20000015ff027230 */ /* 0x021fe20000004100 */
[----:B------:R-:W-:Y:S01]  /*13640*/  ISETP.GT.AND P4, PT, R0, 0xc0, P2 ;  /* 0x000000c00000780c */ /* 0x000fe20001784270 */
[----:B------:R-:W-:Y:S03]  /*13650*/  BSSY B0, `(.L_x_510) ;  /* 0x000000a000007945 */ /* 0x000fe60003800000 */
[----:B------:R-:W-:Y:S01]  /*13660*/  FMUL R3, R2, UR8 ;  /* 0x0000000802037c20 */ /* 0x000fe20008400000 */
[----:B------:R-:W-:-:S03]  /*13670*/  @P5 IMAD.MOV.U32 R2, RZ, RZ, R4 ;  /* 0x000000ffff025224 */ /* 0x000fc600078e0004 */
[----:B------:R-:W-:-:S05]  /*13680*/  FFMA R3, R80, UR13, R3 ;  /* 0x0000000d50037c23 */ /* 0x000fca0008000003 */
[----:B------:R-:W-:-:S04]  /*13690*/  F2FP.F16.F32.PACK_AB R3, RZ, R3 ;  /* 0x00000003ff03723e */ /* 0x000fc800000000ff */
[----:B------:R-:W-:Y:S01]  /*136a0*/  PRMT R10, R3, 0x7610, R10 ;  /* 0x00007610030a7816 */ /* 0x000fe2000000000a */
[----:B------:R-:W-:-:S05]  /*136b0*/  @P5 IMAD.MOV.U32 R3, RZ, RZ, R9 ;  /* 0x000000ffff035224 */ /* 0x000fca00078e0009 */
[----:B------:R0:W-:Y:S01]  /*136c0*/  @P5 STG.E.U16 desc[UR26][R2.64+0xe0], R10 ;  /* 0x0000e00a02005986 */ /* 0x0001e2000c10151a */
[----:B------:R-:W-:Y:S05]  /*136d0*/  @!P4 BRA `(.L_x_511) ;  /* 0x000000000004c947 */ /* 0x000fea0003800000 */
[----:B------:R0:W5:Y:S02]  /*136e0*/  LDG.E.LTC128B.U16 R21, desc[UR26][R222.64+0xe2] ;  /* 0x0000e21ade157981 */ /* 0x000164000c1e1520 */
.L_x_511:
[----:B------:R-:W-:Y:S05]  /*136f0*/  BSYNC B0 ;  /* 0x0000000000007941 */ /* 0x000fea0003800000 */
.L_x_510:
[----:B0----5:R-:W-:Y:S01]  /*13700*/  HADD2.F32 R2, -RZ, R21.H0_H0 ;  /* 0x20000015ff027230 */ /* 0x021fe20000004100 */
        /* <DEDUP_REMOVED lines=11> */
.L_x_513:
[----:B------:R-:W-:Y:S05]  /*137c0*/  BSYNC B0 ;  /* 0x0000000000007941 */ /* 0x000fea0003800000 */
.L_x_512:
        /* <DEDUP_REMOVED lines=12> */
.L_x_515:
[----:B------:R-:W-:Y:S05]  /*13890*/  BSYNC B0 ;  /* 0x0000000000007941 */ /* 0x000fea0003800000 */
.L_x_514:
[----:B0----5:R-:W-:Y:S01]  /*138a0*/  HADD2.F32 R2, -RZ, R21.H0_H0 ;  /* 0x20000015ff027230 */ /* 0x021fe20000004100 */
[----:B------:R-:W-:Y:S01]  /*138b0*/  ISETP.GT.AND P3, PT, R0, 0xc0, P1 ;  /* 0x000000c00000780c */ /* 0x000fe20000f64270 */
[----:B------:R-:W-:Y:S03]  /*138c0*/  BSSY B0, `(.L_x_516) ;  /* 0x000000a000007945 */ /* 0x000fe60003800000 */
[----:B------:R-:W-:-:S04]  /*138d0*/  FMUL R2, R2, UR8 ;  /* 0x0000000802027c20 */ /* 0x000fc80008400000 */
[----:B------:R-:W-:-:S05]  /*138e0*/  FFMA R2, R83, UR13, R2 ;  /* 0x0000000d53027c23 */ /* 0x000fca0008000002 */
[----:B------:R-:W-:Y:S01]  /*138f0*/  F2FP.F16.F32.PACK_AB R3, RZ, R2 ;  /* 0x00000002ff03723e */ /* 0x000fe200000000ff */
[----:B------:R-:W-:-:S03]  /*13900*/  VIADD R2, R4, UR15 ;  /* 0x0000000f04027c36 */ /* 0x000fc60008000000 */
[----:B------:R-:W-:Y:S01]  /*13910*/  PRMT R10, R3, 0x7610, R10 ;  /* 0x00007610030a7816 */ /* 0x000fe2000000000a */
[----:B------:R-:W-:-:S05]  /*13920*/  @P2 IMAD.MOV.U32 R3, RZ, RZ, R7 ;  /* 0x000000ffff032224 */ /* 0x000fca00078e0007 */
[----:B------:R0:W-:Y:S01]  /*13930*/  @P2 STG.E.U16 desc[UR26][R2.64+0xe2], R10 ;  /* 0x0000e20a02002986 */ /* 0x0001e2000c10151a */
[----:B------:R-:W-:Y:S05]  /*13940*/  @!P3 BRA `(.L_x_517) ;  /* 0x000000000004b947 */ /* 0x000fea0003800000 */
[----:B------:R0:W5:Y:S02]  /*13950*/  LDG.E.LTC128B.U16 R21, desc[UR26][R222.64+0xf0] ;  /* 0x0000f01ade157981 */ /* 0x000164000c1e1520 */
.L_x_517:
[----:B------:R-:W-:Y:S05]  /*13960*/  BSYNC B0 ;  /* 0x0000000000007941 */ /* 0x000fea0003800000 */
.L_x_516:
        /* <DEDUP_REMOVED lines=12> */
.L_x_519:
[----:B------:R-:W-:Y:S05]  /*13a30*/  BSYNC B0 ;  /* 0x0000000000007941 */ /* 0x000fea0003800000 */
.L_x_518:
[----:B0----5:R-:W-:Y:S01]  /*13a40*/  HADD2.F32 R2, -RZ, R21.H0_H0 ;  /* 0x20000015ff027230 */ /* 0x021fe20000004100 */
[----:B------:R-:W-:Y:S01]  /*13a50*/  ISETP.GT.AND P1, PT, R0, 0xc8, P1 ;  /* 0x000000c80000780c */ /* 0x000fe20000f24270 */
[----:B------:R-:W-:Y:S01]  /*13a60*/  @P2 IMAD.MOV.U32 R8, RZ, RZ, R4 ;  /* 0x000000ffff082224 */ /* 0x000fe200078e0004 */
[----:B------:R-:W-:Y:S02]  /*13a70*/  BSSY B0, `(.L_x_520) ;  /* 0x0000007000007945 */ /* 0x000fe40003800000 */
[----:B------:R-:W-:-:S04]  /*13a80*/  FMUL R2, R2, UR8 ;  /* 0x0000000802027c20 */ /* 0x000fc80008400000 */
[----:B------:R-:W-:-:S05]  /*13a90*/  FFMA R2, R85, UR13, R2 ;  /* 0x0000000d55027c23 */ /* 0x000fca0008000002 */
[----:B------:R-:W-:-:S05]  /*13aa0*/  F2FP.F16.F32.PACK_AB R2, RZ, R2 ;  /* 0x00000002ff02723e */ /* 0x000fca00000000ff */
[----:B------:R0:W-:Y:S01]  /*13ab0*/  @P2 STG.E.U16 desc[UR26][R8.64+0xf2], R2 ;  /* 0x0000f20208002986 */ /* 0x0001e2000c10151a */
[----:B------:R-:W-:Y:S05]  /*13ac0*/  @!P1 BRA `(.L_x_521) ;  /* 0x0000000000049947 */ /* 0x000fea0003800000 */
[----:B------:R0:W5:Y:S02]  /*13ad0*/  LDG.E.LTC128B.U16 R21, desc[UR26][R216.64+0xf0] ;  /* 0x0000f01ad8157981 */ /* 0x000164000c1e1520 */
.L_x_521:
[----:B------:R-:W-:Y:S05]  /*13ae0*/  BSYNC B0 ;  /* 0x0000000000007941 */ /* 0x000fea0003800000 */
.L_x_520:
        /* <DEDUP_REMOVED lines=12> */
.L_x_523:
[----:B------:R-:W-:Y:S05]  /*13bb0*/  BSYNC B0 ;  /* 0x0000000000007941 */ /* 0x000fea0003800000 */
.L_x_522:
[----:B-----5:R-:W-:Y:S02]  /*13bc0*/  HADD2.F32 R21, -RZ, R21.H0_H0 ;  /* 0x20000015ff157230 */ /* 0x020fe40000004100 */
[----:B------:R-:W-:-:S03]  /*13bd0*/  VIADD R4, R4, UR15 ;  /* 0x0000000f04047c36 */ /* 0x000fc60008000000 */
[----:B0-----:R-:W-:-:S04]  /*13be0*/  FMUL R0, R21, UR8 ;  /* 0x0000000815007c20 */ /* 0x001fc80008400000 */
[----:B------:R-:W-:Y:S01]  /*13bf0*/  FFMA R0, R87, UR13, R0 ;  /* 0x0000000d57007c23 */ /* 0x000fe20008000000 */
[----:B------:R-:W-:Y:S06]  /*13c00*/  @!P0 EXIT ;  /* 0x000000000000894d */ /* 0x000fec0003800000 */
[----:B------:R-:W-:Y:S01]  /*13c10*/  F2FP.F16.F32.PACK_AB R0, RZ, R0 ;  /* 0x00000000ff00723e */ /* 0x000fe200000000ff */
[----:B------:R-:W-:-:S05]  /*13c20*/  IMAD.MOV.U32 R5, RZ, RZ, R7 ;  /* 0x000000ffff057224 */ /* 0x000fca00078e0007 */
[----:B------:R-:W-:Y:S01]  /*13c30*/  STG.E.U16 desc[UR26][R4.64+0xf2], R0 ;  /* 0x0000f20004007986 */ /* 0x000fe2000c10151a */
[----:B------:R-:W-:Y:S05]  /*13c40*/  EXIT ;  /* 0x000000000000794d */ /* 0x000fea0003800000 */
.L_x_21:
[----:B------:R-:W2:Y:S01]  /*13c50*/  LDL.LU R8, [R1+0xc] ;  /* 0x00000c0001087983 */ /* 0x000ea20000300800 */
[----:B------:R-:W-:-:S03]  /*13c60*/  ULDC.64 UR4, c[0x0][0x650] ;  /* 0x0001940000047ab9 */ /* 0x000fc60000000a00 */
[----:B------:R-:W3:Y:S04]  /*13c70*/  LDL.LU R9, [R1+0x18] ;  /* 0x0000180001097983 */ /* 0x000ee80000300800 */
[----:B------:R-:W4:Y:S04]  /*13c80*/  LDL.LU R11, [R1+0x20] ;  /* 0x00002000010b7983 */ /* 0x000f280000300800 */
[----:B------:R-:W5:Y:S04]  /*13c90*/  LDL.LU R12, [R1+0x38] ;  /* 0x00003800010c7983 */ /* 0x000f680000300800 */
        /* <DEDUP_REMOVED lines=36> */
[----:B------:R-:W5:Y:S01]  /*13ee0*/  LDL.LU R216, [R1+0xdc] ;  /* 0x0000dc0001d87983 */ /* 0x000f620000300800 */
[----:B------:R-:W-:-:S03]  /*13ef0*/  LEA R4, P1, R6, UR4, 0x1 ;  /* 0x0000000406047c11 */ /* 0x000fc6000f8208ff */
[----:B------:R-:W5:Y:S04]  /*13f00*/  LDL.LU R23, [R1+0xe0] ;  /* 0x0000e00001177983 */ /* 0x000f680000300800 */
[----:B------:R-:W5:Y:S04]  /*13f10*/  LDL.LU R22, [R1+0xe4] ;  /* 0x0000e40001167983 */ /* 0x000f680000300800 */
[----:B------:R-:W5:Y:S04]  /*13f20*/  LDL.LU R21, [R1+0xe8] ;  /* 0x0000e80001157983 */ /* 0x000f680000300800 */
[----:B------:R-:W5:Y:S01]  /*13f30*/  LDL.LU R20, [R1+0xec] ;  /* 0x0000ec0001147983 */ /* 0x000f620000300800 */
[----:B------:R-:W-:-:S03]  /*13f40*/  LEA.HI.X R5, R6, UR5, R2, 0x1, P1 ;  /* 0x0000000506057c11 */ /* 0x000fc600088f0c02 */
[----:B------:R-:W5:Y:S04]  /*13f50*/  LDL.LU R19, [R1+0xf0] ;  /* 0x0000f00001137983 */ /* 0x000f680000300800 */
[----:B------:R-:W5:Y:S04]  /*13f60*/  LDL.LU R18, [R1+0xf4] ;  /* 0x0000f40001127983 */ /* 0x000f680000300800 */
[----:B------:R-:W5:Y:S04]  /*13f70*/  LDL.LU R17, [R1+0xf8] ;  /* 0x0000f80001117983 */ /* 0x000f680000300800 */
[----:B------:R-:W5:Y:S04]  /*13f80*/  LDL.LU R16, [R1+0xfc] ;  /* 0x0000fc0001107983 */ /* 0x000f680000300800 */
[----:B------:R-:W3:Y:S04]  /*13f90*/  LDL.LU R2, [R1+0x4] ;  /* 0x0000040001027983 */ /* 0x000ee80000300800 */
[----:B------:R-:W4:Y:S04]  /*13fa0*/  LDL.LU R6, [R1] ;  /* 0x0000000001067983 */ /* 0x000f280000300800 */
[----:B------:R-:W5:Y:S01]  /*13fb0*/  LDL.LU R7, [R1+0x8] ;  /* 0x0000080001077983 */ /* 0x000f620000300800 */
[----:B------:R-:W-:Y:S01]  /*13fc0*/  ISETP.GT.AND P2, PT, R3, 0x1, PT ;  /* 0x000000010300780c */ /* 0x000fe20003f44270 */
[----:B------:R-:W-:-:S02]  /*13fd0*/  USHF.L.U32 UR5, UR16, 0x4, URZ ;  /* 0x0000000410057899 */ /* 0x000fc4000800063f */
[----:B------:R-:W-:Y:S01]  /*13fe0*/  USHF.L.U64.HI UR4, UR16, 0x4, UR17 ;  /* 0x0000000410047899 */ /* 0x000fe20008010211 */
[----:B------:R-:W-:Y:S01]  /*13ff0*/  ISETP.GT.AND P1, PT, R0, RZ, P2 ;  /* 0x000000ff0000720c */ /* 0x000fe20001724270 */
[----:B--2---:R-:W-:-:S05]  /*14000*/  FMUL R8, R8, UR13 ;  /* 0x0000000d08087c20 */ /* 0x004fca0008400000 */
[----:B------:R-:W-:Y:S01]  /*14010*/  F2FP.F16.F32.PACK_AB R8, RZ, R8 ;  /* 0x00000008ff08723e */ /* 0x000fe200000000ff */
[----:B---3--:R-:W-:Y:S01]  /*14020*/  FMUL R2, R2, UR13 ;  /* 0x0000000d02027c20 */ /* 0x008fe20008400000 */
[----:B----4-:R-:W-:-:S04]  /*14030*/  FMUL R6, R6, UR13 ;  /* 0x0000000d06067c20 */ /* 0x010fc80008400000 */
[----:B------:R-:W-:Y:S01]  /*14040*/  F2FP.F16.F32.PACK_AB R2, RZ, R2 ;  /* 0x00000002ff02723e */ /* 0x000fe200000000ff */
[----:B-----5:R-:W-:Y:S01]  /*14050*/  FMUL R7, R7, UR13 ;  /* 0x0000000d07077c20 */ /* 0x020fe20008400000 */
[----:B------:R-:W-:-:S03]  /*14060*/  F2FP.F16.F32.PACK_AB R6, RZ, R6 ;  /* 0x00000006ff06723e */ /* 0x000fc600000000ff */
[----:B------:R1:W-:Y:S01]  /*14070*/  @P1 STG.E.U16 desc[UR26][R4.64+0x2], R2 ;  /* 0x0000020204001986 */ /* 0x0003e2000c10151a */
[----:B------:R-:W-:Y:S02]  /*14080*/  ISETP.GT.AND P1, PT, R0, 0x8, P5 ;  /* 0x000000080000780c */ /* 0x000fe40002f24270 */
[----:B------:R-:W-:Y:S01]  /*14090*/  F2FP.F16.F32.PACK_AB R7, RZ, R7 ;  /* 0x00000007ff07723e */ /* 0x000fe200000000ff */
[----:B------:R2:W-:Y:S03]  /*140a0*/  @P0 STG.E.U16 desc[UR26][R4.64], R6 ;  /* 0x0000000604000986 */ /* 0x0005e6000c10151a */
[----:B-1----:R-:W-:Y:S02]  /*140b0*/  PRMT R2, R7, 0x7610, R2 ;  /* 0x0000761007027816 */ /* 0x002fe40000000002 */
[----:B--2---:R-:W-:-:S04]  /*140c0*/  IADD3 R6, P0, R4, UR5, RZ ;  /* 0x0000000504067c10 */ /* 0x004fc8000ff1e0ff */
[----:B------:R-:W-:-:S05]  /*140d0*/  IADD3.X R7, R5, UR4, RZ, P0, !PT ;  /* 0x0000000405077c10 */ /* 0x000fca00087fe4ff */
[----:B------:R1:W-:Y:S04]  /*140e0*/  @P1 STG.E.U16 desc[UR26][R6.64], R2 ;  /* 0x0000000206001986 */ /* 0x0003e8000c10151a */
[----:B-1----:R-:W2:Y:S01]  /*140f0*/  LDL.LU R2, [R1+0x10] ;  /* 0x0000100001027983 */ /* 0x002ea20000300800 */
[----:B------:R-:W-:Y:S01]  /*14100*/  ISETP.GT.AND P0, PT, R0, 0x8, P2 ;  /* 0x000000080000780c */ /* 0x000fe20001704270 */
[----:B------:R-:W-:-:S12]  /*14110*/  FMUL R9, R9, UR13 ;  /* 0x0000000d09097c20 */ /* 0x000fd80008400000 */
[----:B------:R1:W-:Y:S04]  /*14120*/  @P0 STG.E.U16 desc[UR26][R6.64+0x2], R8 ;  /* 0x0000020806000986 */ /* 0x0003e8000c10151a */
[----:B-1----:R-:W3:Y:S01]  /*14130*/  LDL.LU R8, [R1+0x14] ;  /* 0x0000140001087983 */ /* 0x002ee20000300800 */
[C---:B------:R-:W-:Y:S02]  /*14140*/  ISETP.GT.AND P2, PT, R3.reuse, 0x8, PT ;  /* 0x000000080300780c */ /* 0x040fe40003f44270 */
[----:B------:R-:W-:Y:S02]  /*14150*/  ISETP.GT.AND P3, PT, R3, 0x9, PT ;  /* 0x000000090300780c */ /* 0x000fe40003f64270 */
[C---:B------:R-:W-:Y:S02]  /*14160*/  ISETP.GT.AND P0, PT, R0.reuse, RZ, P2 ;  /* 0x000000ff0000720c */ /* 0x040fe40001704270 */
[----:B------:R-:W-:-:S02]  /*14170*/  ISETP.GT.AND P1, PT, R0, RZ, P3 ;  /* 0x000000ff0000720c */ /* 0x000fc40001f24270 */
[----:B------:R-:W-:Y:S01]  /*14180*/  ISETP.GT.AND P2, PT, R0, 0x8, P2 ;  /* 0x000000080000780c */ /* 0x000fe20001744270 */
[----:B--2---:R-:W-:-:S05]  /*14190*/  FMUL R2, R2, UR13 ;  /* 0x0000000d02027c20 */ /* 0x004fca0008400000 */
[----:B------:R-:W-:-:S04]  /*141a0*/  F2FP.F16.F32.PACK_AB R2, RZ, R2 ;  /* 0x00000002ff02723e */ /* 0x000fc800000000ff */
[----:B------:R-:W-:Y:S02]  /*141b0*/  PRMT R10, R2, 0x7610, R10 ;  /* 0x00007610020a7816 */ /* 0x000fe4000000000a */
[----:B------:R-:W-:Y:S02]  /*141c0*/  F2FP.F16.F32.PACK_AB R2, RZ, R9 ;  /* 0x00000009ff02723e */ /* 0x000fe400000000ff */
[----:B------:R-:W2:Y:S04]  /*141d0*/  LDL.LU R9, [R1+0x1c] ;  /* 0x00001c0001097983 */ /* 0x000ea80000300800 */
[----:B------:R1:W-:Y:S01]  /*141e0*/  @P0 STG.E.U16 desc[UR26][R4.64+0x10], R10 ;  /* 0x0000100a04000986 */ /* 0x0003e2000c10151a */
[----:B---3--:R-:W-:Y:S01]  /*141f0*/  FMUL R8, R8, UR13 ;  /* 0x0000000d08087c20 */ /* 0x008fe20008400000 */
[----:B------:R-:W-:-:S04]  /*14200*/  ISETP.GT.AND P0, PT, R0, 0x8, P3 ;  /* 0x000000080000780c */ /* 0x000fc80001f04270 */
[----:B------:R-:W-:-:S05]  /*14210*/  F2FP.F16.F32.PACK_AB R8, RZ, R8 ;  /* 0x00000008ff08723e */ /* 0x000fca00000000ff */
[----:B------:R3:W-:Y:S04]  /*14220*/  @P1 STG.E.U16 desc[UR26][R4.64+0x12], R8 ;  /* 0x0000120804001986 */ /* 0x0007e8000c10151a */
[----:B------:R2:W-:Y:S01]  /*14230*/  @P2 STG.E.U16 desc[UR26][R6.64+0x10], R2 ;  /* 0x0000100206002986 */ /* 0x0005e2000c10151a */
[----:B------:R-:W-:Y:S01]  /*14240*/  ISETP.GT.AND P3, PT, R3, 0x10, PT ;  /* 0x000000100300780c */ /* 0x000fe20003f64270 */
[----:B------:R-:W-:Y:S01]  /*14250*/  USHF.L.U32 UR9, UR16, 0x7, URZ ;  /* 0x0000000710097899 */ /* 0x000fe2000800063f */
[----:B-1----:R-:W-:Y:S01]  /*14260*/  IMAD.U32 R10, RZ, RZ, UR5 ;  /* 0x00000005ff0a7e24 */ /* 0x002fe2000f8e00ff */
[----:B------:R-:W-:Y:S02]  /*14270*/  USHF.L.U32 UR11, UR16, 0x8, URZ ;  /* 0x00000008100b7899 */ /* 0x000fe4000800063f */
[----:B------:R-:W-:-:S02]  /*14280*/  USHF.L.U64.HI UR6, UR16, 0x7, UR17 ;  /* 0x0000000710067899 */ /* 0x000fc40008010211 */
[----:B------:R-:W-:Y:S02]  /*14290*/  USHF.L.U64.HI UR10, UR16, 0x8, UR17 ;  /* 0x00000008100a7899 */ /* 0x000fe40008010211 */
[----:B---3--:R-:W-:Y:S02]  /*142a0*/  IMAD.U32 R8, RZ, RZ, UR11 ;  /* 0x0000000bff087e24 */ /* 0x008fe4000f8e00ff */
[----:B--2---:R-:W-:-:S05]  /*142b0*/  FMUL R2, R9, UR13 ;  /* 0x0000000d09027c20 */ /* 0x004fca0008400000 */
[----:B------:R-:W-:-:S05]  /*142c0*/  F2FP.F16.F32.PACK_AB R2, RZ, R2 ;  /* 0x00000002ff02723e */ /* 0x000fca00000000ff */
[----:B------:R1:W-:Y:S01]  /*142d0*/  @P0 STG.E.U16 desc[UR26][R6.64+0x12], R2 ;  /* 0x0000120206000986 */ /* 0x0003e2000c10151a */
[----:B------:R-:W-:Y:S01]  /*142e0*/  ISETP.GT.AND P0, PT, R0, RZ, P3 ;  /* 0x000000ff0000720c */ /* 0x000fe20001f04270 */
[----:B-1----:R-:W-:-:S05]  /*142f0*/  FMUL R2, R11, UR13 ;  /* 0x0000000d0b027c20 */ /* 0x002fca0008400000 */
[----:B------:R-:W-:-:S07]  /*14300*/  F2FP.F16.F32.PACK_AB R2, RZ, R2 ;  /* 0x00000002ff02723e */ /* 0x000fce00000000ff */
[----:B------:R1:W-:Y:S01]  /*14310*/  @P0 STG.E.U16 desc[UR26][R4.64+0x20], R2 ;  /* 0x0000200204000986 */ /* 0x0003e2000c10151a */
[----:B------:R-:W-:Y:S01]  /*14320*/  IADD3 R10, P0, P1, R10, UR9, R4 ;  /* 0x000000090a0a7c10 */ /* 0x000fe2000f91e004 */
[----:B-1----:R-:W-:-:S05]  /*14330*/  IMAD.U32 R2, RZ, RZ, UR4 ;  /* 0x00000004ff027e24 */ /* 0x002fca000f8e00ff */
[----:B------:R-:W-:Y:S01]  /*14340*/  IADD3.X R11, R2, UR6, R5, P0, P1 ;  /* 0x00000006020b7c10 */ /* 0x000fe200087e2405 */
[----:B------:R-:W-:Y:S01]  /*14350*/  IMAD.U32 R2, RZ, RZ, UR10 ;  /* 0x0000000aff027e24 */ /* 0x000fe2000f8e00ff */
[----:B------:R-:W-:-:S04]  /*14360*/  IADD3 R8, P0, P1, R4, UR5, R8 ;  /* 0x0000000504087c10 */ /* 0x000fc8000f91e008 */
[----:B------:R-:W-:Y:S02]  /*14370*/  IADD3.X R9, R5, UR4, R2, P0, P1 ;  /* 0x0000000405097c10 */ /* 0x000fe400087e2402 */
[----:B------:R-:W2:Y:S01]  /*14380*/  LDL.LU R2, [R1+0x24] ;  /* 0x0000240001027983 */ /* 0x000ea20000300800 */
[----:B------:R-:W-:-:S04]  /*14390*/  ISETP.GT.AND P2, PT, R3, 0x11, PT ;  /* 0x000000110300780c */ /* 0x000fc80003f44270 */
[----:B------:R-:W-:Y:S01]  /*143a0*/  ISETP.GT.AND P0, PT, R0, RZ, P2 ;  /* 0x000000ff0000720c */ /* 0x000fe20001704270 */
[----:B--2---:R-:W-:-:S05]  /*143b0*/  FMUL R2, R2, UR13 ;  /* 0x0000000d02027c20 */ /* 0x004fca0008400000 */
[----:B------:R-:W-:-:S07]  /*143c0*/  F2FP.F16.F32.PACK_AB R2, RZ, R2 ;  /* 0x00000002ff02723e */ /* 0x000fce00000000ff */
[----:B------:R1:W-:Y:S04]  /*143d0*/  @P0 STG.E.U16 desc[UR26][R4.64+0x22], R2 ;  /* 0x0000220204000986 */ /* 0x0003e8000c10151a */
[----:B-1----:R-:W2:Y:S01]  /*143e0*/  LDL.LU R2, [R1+0x28] ;  /* 0x0000280001027983 */ /* 0x002ea20000300800 */
[----:B------:R-:W-:Y:S01]  /*143f0*/  ISETP.GT.AND P0, PT, R0, 0x8, P3 ;  /* 0x000000080000780c */ /* 0x000fe20001f04270 */
        /* <DEDUP_REMOVED lines=9> */
[----:B------:R-:W-:-:S04]  /*14490*/  ISETP.GT.AND P2, PT, R3, 0x18, PT ;  /* 0x000000180300780c */ /* 0x000fc80003f44270 */
[----:B------:R-:W-:Y:S01]  /*144a0*/  ISETP.GT.AND P0, PT, R0, RZ, P2 ;  /* 0x000000ff0000720c */ /* 0x000fe20001704270 */
[----:B--2---:R-:W-:-:S05]  /*144b0*/  FMUL R2, R2, UR13 ;  /* 0x0000000d02027c20 */ /* 0x004fca0008400000 */
[----:B------:R-:W-:-:S07]  /*144c0*/  F2FP.F16.F32.PACK_AB R2, RZ, R2 ;  /* 0x00000002ff02723e */ /* 0x000fce00000000ff */
[----:B------:R1:W-:Y:S04]  /*144d0*/  @P0 STG.E.U16 desc[UR26][R4.64+0x30], R2 ;  /* 0x0000300204000986 */ /* 0x0003e8000c10151a */
[----:B-1----:R-:W2:Y:S01]  /*144e0*/  LDL.LU R2, [R1+0x34] ;  /* 0x0000340001027983 */ /* 0x002ea20000300800 */
[----:B------:R-:W-:-:S04]  /*144f0*/  ISETP.GT.AND P1, PT, R3, 0x19, PT ;  /* 0x000000190300780c */ /* 0x000fc80003f24270 */
[----:B------:R-:W-:Y:S01]  /*14500*/  ISETP.GT.AND P0, PT, R0, RZ, P1 ;  /* 0x000000ff0000720c */ /* 0x000fe20000f04270 */
[----:B------:R-:W-:Y:S01]  /*14510*/  FMUL R12, R12, UR13 ;  /* 0x0000000d0c0c7c20 */ /* 0x000fe20008400000 */
[----:B--2---:R-:W-:-:S05]  /*14520*/  FMUL R2, R2, UR13 ;  /* 0x0000000d02027c20 */ /* 0x004fca0008400000 */
[----:B------:R-:W-:-:S06]  /*14530*/  F2FP.F16.F32.PACK_AB R2, RZ, R2 ;  /* 0x00000002ff02723e */ /* 0x000fcc00000000ff */
[----:B------:R1:W-:Y:S02]  /*14540*/  @P0 STG.E.U16 desc[UR26][R4.64+0x32], R2 ;  /* 0x0000320204000986 */ /* 0x0003e4000c10151a */
[----:B-1----:R-:W-:Y:S02]  /*14550*/  F2FP.F16.F32.PACK_AB R2, RZ, R12 ;  /* 0x0000000cff02723e */ /* 0x002fe400000000ff */
[----:B------:R-:W2:Y:S01]  /*14560*/  LDL.LU R12, [R1+0x3c] ;  /* 0x00003c00010c7983 */ /* 0x000ea20000300800 */
[----:B------:R-:W-:-:S13]  /*14570*/  ISETP.GT.AND P0, PT, R0, 0x8, P2 ;  /* 0x000000080000780c */ /* 0x000fda0001704270 */
[----:B------:R1:W-:Y:S01]  /*14580*/  @P0 STG.E.U16 desc[UR26][R6.64+0x30], R2 ;  /* 0x0000300206000986 */ /* 0x0003e2000c10151a */
[----:B--2---:R-:W-:-:S05]  /*14590*/  FMUL R12, R12, UR13 ;  /* 0x0000000d0c0c7c20 */ /* 0x004fca0008400000 */
[----:B------:R-:W-:-:S04]  /*145a0*/  F2FP.F16.F32.PACK_AB R12, RZ, R12 ;  /* 0x0000000cff0c723e */ /* 0x000fc800000000ff */
[----:B-1----:R-:W-:Y:S02]  /*145b0*/  PRMT R2, R12, 0x7610, R2 ;  /* 0x000076100c027816 */ /* 0x002fe40000000002 */
[----:B------:R-:W2:Y:S01]  /*145c0*/  LDL.LU R12, [R1+0x40] ;  /* 0x00004000010c7983 */ /* 0x000ea20000300800 */
[----:B------:R-:W-:-:S13]  /*145d0*/  ISETP.GT.AND P0, PT, R0, 0x8, P1 ;  /* 0x000000080000780c */ /* 0x000fda0000f04270 */
[----:B------:R1:W-:Y:S04]  /*145e0*/  @P0 STG.E.U16 desc[UR26][R6.64+0x32], R2 ;  /* 0x0000320206000986 */ /* 0x0003e8000c10151a */
[----:B-1----:R-:W3:Y:S01]  /*145f0*/  LDL.LU R2, [R1+0x48] ;  /* 0x0000480001027983 */ /* 0x002ee20000300800 */
[----:B--2---:R-:W-:-:S05]  /*14600*/  FMUL R12, R12, UR13 ;  /* 0x0000000d0c0c7c20 */ /* 0x004fca0008400000 */
[----:B------:R-:W-:-:S04]  /*14610*/  F2FP.F16.F32.PACK_AB R12, RZ, R12 ;  /* 0x0000000cff0c723e */ /* 0x000fc800000000ff */
[----:B------:R-:W-:Y:S02]  /*14620*/  PRMT R13, R12, 0x7610, R13 ;  /* 0x000076100c0d7816 */ /* 0x000fe4000000000d */
[----:B------:R-:W2:Y:S01]  /*14630*/  LDL.LU R12, [R1+0x44] ;  /* 0x00004400010c7983 */ /* 0x000ea20000300800 */
[----:B------:R-:W-:-:S04]  /*14640*/  ISETP.GT.AND P2, PT, R3, 0x20, PT ;  /* 0x000000200300780c */ /* 0x000fc80003f44270 */
[----:B------:R-:W-:Y:S02]  /*14650*/  ISETP.GT.AND P0, PT, R0, RZ, P2 ;  /* 0x000000ff0000720c */ /* 0x000fe40001704270 */
[----:B------:R-:W-:-:S11]  /*14660*/  ISETP.GT.AND P1, PT, R3, 0x21, PT ;  /* 0x000000210300780c */ /* 0x000fd60003f24270 */
[----:B------:R1:W-:Y:S01]  /*14670*/  @P0 STG.E.U16 desc[UR26][R4.64+0x40], R13 ;  /* 0x0000400d04000986 */ /* 0x0003e2000c10151a */
[----:B------:R-:W-:Y:S01]  /*14680*/  ISETP.GT.AND P0, PT, R0, RZ, P1 ;  /* 0x000000ff0000720c */ /* 0x000fe20000f04270 */
[----:B---3--:R-:W-:-:S05]  /*14690*/  FMUL R2, R2, UR13 ;  /* 0x0000000d02027c20 */ /* 0x008fca0008400000 */
[----:B------:R-:W-:-:S04]  /*146a0*/  F2FP.F16.F32.PACK_AB R2, RZ, R2 ;  /* 0x00000002ff02723e */ /* 0x000fc800000000ff */
[----:B------:R-:W-:Y:S01]  /*146b0*/  PRMT R14, R2, 0x7610, R14 ;  /* 0x00007610020e7816 */ /* 0x000fe2000000000e */
[----:B------:R-:W-:-:S05]  /*146c0*/  FMUL R2, R252, UR13 ;  /* 0x0000000dfc027c20 */ /* 0x000fca0008400000 */
[----:B------:R-:W-:-:S04]  /*146d0*/  F2FP.F16.F32.PACK_AB R2, RZ, R2 ;  /* 0x00000002ff02723e */ /* 0x000fc800000000ff */
[----:B-1----:R-:W-:Y:S01]  /*146e0*/  PRMT R13, R2, 0x7610, R13 ;  /* 0x00007610020d7816 */ /* 0x002fe2000000000d */
[----:B------:R-:W-:-:S05]  /*146f0*/  FMUL R2, R251, UR13 ;  /* 0x0000000dfb027c20 */ /* 0x000fca0008400000 */
[----:B------:R-:W-:Y:S01]  /*14700*/  F2FP.F16.F32.PACK_AB R2, RZ, R2 ;  /* 0x00000002ff02723e */ /* 0x000fe200000000ff */
[----:B--2---:R-:W-:-:S05]  /*14710*/  FMUL R12, R12, UR13 ;  /* 0x0000000d0c0c7c20 */ /* 0x004fca0008400000 */
[----:B------:R-:W-:-:S05]  /*14720*/  F2FP.F16.F32.PACK_AB R12, RZ, R12 ;  /* 0x0000000cff0c723e */ /* 0x000fca00000000ff */
[----:B------:R1:W-:Y:S01]  /*14730*/  @P0 STG.E.U16 desc[UR26][R4.64+0x42], R12 ;  /* 0x0000420c04000986 */ /* 0x0003e2000c10151a */
[----:B------:R-:W-:Y:S02]  /*14740*/  ISETP.GT.AND P0, PT, R0, 0x8, P2 ;  /* 0x000000080000780c */ /* 0x000fe40001704270 */
[----:B------:R-:W-:-:S11]  /*14750*/  ISETP.GT.AND P2, PT, R3, 0x28, PT ;  /* 0x000000280300780c */ /* 0x000fd60003f44270 */
[----:B------:R2:W-:Y:S01]  /*14760*/  @P0 STG.E.U16 desc[UR26][R6.64+0x40], R14 ;  /* 0x0000400e06000986 */ /* 0x0005e2000c10151a */
[----:B------:R-:W-:Y:S02]  /*14770*/  ISETP.GT.AND P0, PT, R0, 0x8, P1 ;  /* 0x000000080000780c */ /* 0x000fe40000f04270 */
[----:B-1----:R-:W-:-:S11]  /*14780*/  PRMT R12, R2, 0x7610, R12 ;  /* 0x00007610020c7816 */ /* 0x002fd6000000000c */
[----:B------:R1:W-:Y:S01]  /*14790*/  @P0 STG.E.U16 desc[UR26][R6.64+0x42], R13 ;  /* 0x0000420d06000986 */ /* 0x0003e2000c10151a */
[----:B------:R-:W-:Y:S02]  /*147a0*/  ISETP.GT.AND P0, PT, R0, RZ, P2 ;  /* 0x000000ff0000720c */ /* 0x000fe40001704270 */
[----:B------:R-:W-:Y:S01]  /*147b0*/  ISETP.GT.AND P1, PT, R3, 0x29, PT ;  /* 0x000000290300780c */ /* 0x000fe20003f24270 */
[----:B------:R-:W-:-:S05]  /*147c0*/  FMUL R2, R250, UR13 ;  /* 0x0000000dfa027c20 */ /* 0x000fca0008400000 */
[----:B------:R-:W-:-:S05]  /*147d0*/  F2FP.F16.F32.PACK_AB R2, RZ, R2 ;  /* 0x00000002ff02723e */ /* 0x000fca00000000ff */
[----:B------:R3:W-:Y:S01]  /*147e0*/  @P0 STG.E.U16 desc[UR26][R4.64+0x50], R12 ;  /* 0x0000500c04000986 */ /* 0x0007e2000c10151a */
[----:B------:R-:W-:Y:S02]  /*147f0*/  ISETP.GT.AND P0, PT, R0, RZ, P1 ;  /* 0x000000ff0000720c */ /* 0x000fe40000f04270 */
[----:B--2---:R-:W-:Y:S01]  /*14800*/  PRMT R14, R2, 0x7610, R14 ;  /* 0x00007610020e7816 */ /* 0x004fe2000000000e */
[----:B------:R-:W-:-:S05]  /*14810*/  FMUL R2, R249, UR13 ;  /* 0x0000000df9027c20 */ /* 0x000fca0008400000 */
[----:B------:R-:W-:-:S05]  /*14820*/  F2FP.F16.F32.PACK_AB R2, RZ, R2 ;  /* 0x00000002ff02723e */ /* 0x000fca00000000ff */
[----:B------:R2:W-:Y:S01]  /*14830*/  @P0 STG.E.U16 desc[UR26][R4.64+0x52], R14 ;  /* 0x0000520e04000986 */ /* 0x0005e2000c10151a */
[----:B------:R-:W-:Y:S02]  /*14840*/  ISETP.GT.AND P0, PT, R0, 0x8, P2 ;  /* 0x000000080000780c */ /* 0x000fe40001704270 */
[----:B-1----:R-:W-:Y:S01]  /*14850*/  PRMT R13, R2, 0x7610, R13 ;  /* 0x00007610020d7816 */ /* 0x002fe2000000000d */
[----:B------:R-:W-:-:S05]  /*14860*/  FMUL R2, R248, UR13 ;  /* 0x0000000df8027c20 */ /* 0x000fca0008400000 */
[----:B------:R-:W-:-:S05]  /*14870*/  F2FP.F16.F32.PACK_AB R2, RZ, R2 ;  /* 0x00000002ff02723e */ /* 0x000fca00000000ff */
[----:B------:R1:W-:Y:S01]  /*14880*/  @P0 STG.E.U16 desc[UR26][R6.64+0x50], R13 ;  /* 0x0000500d06000986 */ /* 0x0003e2000c10151a */
[----:B------:R-:W-:Y:S02]  /*14890*/  ISETP.GT.AND P0, PT, R0, 0x8, P1 ;  /* 0x000000080000780c */ /* 0x000fe40000f04270 */
[----:B---3--:R-:W-:Y:S02]  /*148a0*/  PRMT R12, R2, 0x7610, R12 ;  /* 0x00007610020c7816 */ /* 0x008fe4000000000c */
[----:B------:R-:W-:Y:S01]  /*148b0*/  ISETP.GT.AND P2, PT, R3, 0x30, PT ;  /* 0x000000300300780c */ /* 0x000fe20003f44270 */
[----:B------:R-:W-:-:S08]  /*148c0*/  FMUL R2, R247, UR13 ;  /* 0x0000000df7027c20 */ /* 0x000fd00008400000 */
[----:B------:R3:W-:Y:S01]  /*148d0*/  @P0 STG.E.U16 desc[UR26][R6.64+0x52], R12 ;  /* 0x0000520c06000986 */ /* 0x0007e2000c10151a */
[----:B------:R-:W-:Y:S02]  /*148e0*/  ISETP.GT.AND P0, PT, R0, RZ, P2 ;  /* 0x000000ff0000720c */ /* 0x000fe40001704270 */
[----:B------:R-:W-:Y:S02]  /*148f0*/  F2FP.F16.F32.PACK_AB R2, RZ, R2 ;  /* 0x00000002ff02723e */ /* 0x000fe400000000ff */
[----:B------:R-:W-:Y:S02]  /*14900*/  ISETP.GT.AND P1, PT, R3, 0x31, PT ;  /* 0x000000310300780c */ /* 0x000fe40003f24270 */
[----:B--2---:R-:W-:Y:S01]  /*14910*/  PRMT R14, R2, 0x7610, R14 ;  /* 0x00007610020e7816 */ /* 0x004fe2000000000e */
[----:B------:R-:W-:-:S06]  /*14920*/  FMUL R2, R246, UR13 ;  /* 0x0000000df6027c20 */ /* 0x000fcc0008400000 */
[----:B------:R2:W-:Y:S01]  /*14930*/  @P0 STG.E.U16 desc[UR26][R4.64+0x60], R14 ;  /* 0x0000600e04000986 */ /* 0x0005e2000c10151a */
[----:B------:R-:W-:Y:S02]  /*14940*/  ISETP.GT.AND P0, PT, R0, RZ, P1 ;  /* 0x000000ff0000720c */ /* 0x000fe40000f04270 */
[----:B------:R-:W-:-:S04]  /*14950*/  F2FP.F16.F32.PACK_AB R2, RZ, R2 ;  /* 0x00000002ff02723e */ /* 0x000fc800000000ff */
[----:B-1----:R-:W-:Y:S01]  /*14960*/  PRMT R13, R2, 0x7610, R13 ;  /* 0x00007610020d7816 */ /* 0x002fe2000000000d */
[----:B------:R-:W-:-:S06]  /*14970*/  FMUL R2, R245, UR13 ;  /* 0x0000000df5027c20 */ /* 0x000fcc0008400000 */
[----:B------:R1:W-:Y:S01]  /*14980*/  @P0 STG.E.U16 desc[UR26][R4.64+0x62], R13 ;  /* 0x0000620d04000986 */ /* 0x0003e2000c10151a */
[----:B------:R-:W-:Y:S02]  /*14990*/  ISETP.GT.AND P0, PT, R0, 0x8, P2 ;  /* 0x000000080000780c */ /* 0x000fe40001704270 */
[----:B------:R-:W-:-:S04]  /*149a0*/  F2FP.F16.F32.PACK_AB R2, RZ, R2 ;  /* 0x00000002ff02723e */ /* 0x000fc800000000ff */
[----:B---3--:R-:W-:Y:S01]  /*149b0*/  PRMT R12, R2, 0x7610, R12 ;  /* 0x00007610020c7816 */ /* 0x008fe2000000000c */
[----:B------:R-:W-:-:S06]  /*149c0*/  FMUL R2, R244, UR13 ;  /* 0x0000000df4027c20 */ /* 0x000fcc0008400000 */
[----:B------:R3:W-:Y:S01]  /*149d0*/  @P0 STG.E.U16 desc[UR26][R6.64+0x60], R12 ;  /* 0x0000600c06000986 */ /* 0x0007e2000c10151a */
[----:B------:R-:W-:Y:S02]  /*149e0*/  ISETP.GT.AND P0, PT, R0, 0x8, P1 ;  /* 0x000000080000780c */ /* 0x000fe40000f04270 */
[----:B------:R-:W-:Y:S02]  /*149f0*/  F2FP.F16.F32.PACK_AB R2, RZ, R2 ;  /* 0x00000002ff02723e */ /* 0x000fe400000000ff */
[----:B------:R-:W-:Y:S02]  /*14a00*/  ISETP.GT.AND P2, PT, R3, 0x38, PT ;  /* 0x000000380300780c */ /* 0x000fe40003f44270 */
[----:B--2---:R-:W-:Y:S01]  /*14a10*/  PRMT R14, R2, 0x7610, R14 ;  /* 0x00007610020e7816 */ /* 0x004fe2000000000e */
[----:B------:R-:W-:-:S06]  /*14a20*/  FMUL R2, R243, UR13 ;  /* 0x0000000df3027c20 */ /* 0x000fcc0008400000 */
[----:B------:R2:W-:Y:S01]  /*14a30*/  @P0 STG.E.U16 desc[UR26][R6.64+0x62], R14 ;  /* 0x0000620e06000986 */ /* 0x0005e2000c10151a */
[----:B------:R-:W-:Y:S02]  /*14a40*/  ISETP.GT.AND P0, PT, R0, RZ, P2 ;  /* 0x000000ff0000720c */ /* 0x000fe40001704270 */
[----:B------:R-:W-:Y:S02]  /*14a50*/  F2FP.F16.F32.PACK_AB R2, RZ, R2 ;  /* 0x00000002ff02723e */ /* 0x000fe400000000ff */
[----:B------:R-:W-:Y:S02]  /*14a60*/  ISETP.GT.AND P1, PT, R3, 0x39, PT ;  /* 0x000000390300780c */ /* 0x000fe40003f24270 */
[----:B-1----:R-:W-:Y:S01]  /*14a70*/  PRMT R13, R2, 0x7610, R13 ;  /* 0x00007610020d7816 */ /* 0x002fe2000000000d */
[----:B------:R-:W-:-:S06]  /*14a80*/  FMUL R2, R242, UR13 ;  /* 0x0000000df2027c20 */ /* 0x000fcc0008400000 */
[----:B------:R1:W-:Y:S01]  /*14a90*/  @P0 STG.E.U16 desc[UR26][R4.64+0x70], R13 ;  /* 0x0000700d04000986 */ /* 0x0003e2000c10151a */
[----:B------:R-:W-:Y:S02]  /*14aa0*/  ISETP.GT.AND P0, PT, R0, RZ, P1 ;  /* 0x000000ff0000720c */ /* 0x000fe40000f04270 */
[----:B------:R-:W-:-:S04]  /*14ab0*/  F2FP.F16.F32.PACK_AB R2, RZ, R2 ;  /* 0x00000002ff02723e */ /* 0x000fc800000000ff */
[----:B---3--:R-:W-:Y:S01]  /*14ac0*/  PRMT R12, R2, 0x7610, R12 ;  /* 0x00007610020c7816 */ /* 0x008fe2000000000c */
[----:B------:R-:W-:-:S06]  /*14ad0*/  FMUL R2, R241, UR13 ;  /* 0x0000000df1027c20 */ /* 0x000fcc0008400000 */
[----:B------:R3:W-:Y:S01]  /*14ae0*/  @P0 STG.E.U16 desc[UR26][R4.64+0x72], R12 ;  /* 0x0000720c04000986 */ /* 0x0007e2000c10151a */
[----:B------:R-:W-:Y:S02]  /*14af0*/  ISETP.GT.AND P0, PT, R0, 0x8, P2 ;  /* 0x000000080000780c */ /* 0x000fe40001704270 */
[----:B------:R-:W-:-:S04]  /*14b00*/  F2FP.F16.F32.PACK_AB R2, RZ, R2 ;  /* 0x00000002ff02723e */ /* 0x000fc800000000ff */
[----:B--2---:R-:W-:Y:S01]  /*14b10*/  PRMT R14, R2, 0x7610, R14 ;  /* 0x00007610020e7816 */ /* 0x004fe2000000000e */
[----:B------:R-:W-:-:S06]  /*14b20*/  FMUL R2, R240, UR13 ;  /* 0x0000000df0027c20 */ /* 0x000fcc0008400000 */
[----:B------:R2:W-:Y:S01]  /*14b30*/  @P0 STG.E.U16 desc[UR26][R6.64+0x70], R14 ;  /* 0x0000700e06000986 */ /* 0x0005e2000c10151a */
[----:B------:R-:W-:Y:S02]  /*14b40*/  ISETP.GT.AND P0, PT, R0, 0x8, P1 ;  /* 0x000000080000780c */ /* 0x000fe40000f04270 */
[----:B------:R-:W-:Y:S02]  /*14b50*/  F2FP.F16.F32.PACK_AB R2, RZ, R2 ;  /* 0x00000002ff02723e */ /* 0x000fe400000000ff */
[----:B------:R-:W-:Y:S02]  /*14b60*/  ISETP.GT.AND P2, PT, R3, 0x40, PT ;  /* 0x000000400300780c */ /* 0x000fe40003f44270 */
[----:B-1----:R-:W-:Y:S01]  /*14b70*/  PRMT R13, R2, 0x7610, R13 ;  /* 0x00007610020d7816 */ /* 0x002fe2000000000d */
[----:B------:R-:W-:-:S06]  /*14b80*/  FMUL R2, R239, UR13 ;  /* 0x0000000def027c20 */ /* 0x000fcc0008400000 */
[----:B------:R1:W-:Y:S01]  /*14b90*/  @P0 STG.E.U16 desc[UR26][R6.64+0x72], R13 ;  /* 0x0000720d06000986 */ /* 0x0003e2000c10151a */
[----:B------:R-:W-:Y:S02]  /*14ba0*/  ISETP.GT.AND P0, PT, R0, RZ, P2 ;  /* 0x000000ff0000720c */ /* 0x000fe40001704270 */
[----:B------:R-:W-:Y:S02]  /*14bb0*/  F2FP.F16.F32.PACK_AB R2, RZ, R2 ;  /* 0x00000002ff02723e */ /* 0x000fe400000000ff */
[----:B------:R-:W-:Y:S02]  /*14bc0*/  ISETP.GT.AND P1, PT, R3, 0x41, PT ;  /* 0x000000410300780c */ /* 0x000fe40003f24270 */
[----:B---3--:R-:W-:Y:S01]  /*14bd0*/  PRMT R12, R2, 0x7610, R12 ;  /* 0x00007610020c7816 */ /* 0x008fe2000000000c */
[----:B------:R-:W-:-:S06]  /*14be0*/  FMUL R2, R238, UR13 ;  /* 0x0000000dee027c20 */ /* 0x000fcc0008400000 */
[----:B------:R3:W-:Y:S01]  /*14bf0*/  @P0 STG.E.U16 desc[UR26][R4.64+0x80], R12 ;  /* 0x0000800c04000986 */ /* 0x0007e2000c10151a */
[----:B------:R-:W-:Y:S02]  /*14c00*/  ISETP.GT.AND P0, PT, R0, RZ, P1 ;  /* 0x000000ff0000720c */ /* 0x000fe40000f04270 */
[----:B------:R-:W-:-:S04]  /*14c10*/  F2FP.F16.F32.PACK_AB R2, RZ, R2 ;  /* 0x00000002ff02723e */ /* 0x000fc800000000ff */
[----:B--2---:R-:W-:Y:S01]  /*14c20*/  PRMT R14, R2, 0x7610, R14 ;  /* 0x00007610020e7816 */ /* 0x004fe2000000000e */
[----:B------:R-:W-:-:S06]  /*14c30*/  FMUL R2, R237, UR13 ;  /* 0x0000000ded027c20 */ /* 0x000fcc0008400000 */
[----:B------:R2:W-:Y:S01]  /*14c40*/  @P0 STG.E.U16 desc[UR26][R4.64+0x82], R14 ;  /* 0x0000820e04000986 */ /* 0x0005e2000c10151a */
[----:B------:R-:W-:Y:S02]  /*14c50*/  ISETP.GT.AND P0, PT, R0, 0x8, P2 ;  /* 0x000000080000780c */ /* 0x000fe40001704270 */
[----:B------:R-:W-:-:S04]  /*14c60*/  F2FP.F16.F32.PACK_AB R2, RZ, R2 ;  /* 0x00000002ff02723e */ /* 0x000fc800000000ff */
[----:B-1----:R-:W-:Y:S01]  /*14c70*/  PRMT R13, R2, 0x7610, R13 ;  /* 0x00007610020d7816 */ /* 0x002fe2000000000d */
[----:B------:R-:W-:-:S06]  /*14c80*/  FMUL R2, R236, UR13 ;  /* 0x0000000dec027c20 */ /* 0x000fcc0008400000 */
[----:B------:R1:W-:Y:S01]  /*14c90*/  @P0 STG.E.U16 desc[UR26][R6.64+0x80], R13 ;  /* 0x0000800d06000986 */ /* 0x0003e2000c10151a */
[----:B------:R-:W-:Y:S02]  /*14ca0*/  ISETP.GT.AND P0, PT, R0, 0x8, P1 ;  /* 0x000000080000780c */ /* 0x000fe40000f04270 */
[----:B------:R-:W-:Y:S02]  /*14cb0*/  F2FP.F16.F32.PACK_AB R2, RZ, R2 ;  /* 0x00000002ff02723e */ /* 0x000fe400000000ff */
[----:B------:R-:W-:Y:S02]  /*14cc0*/  ISETP.GT.AND P2, PT, R3, 0x48, PT ;  /* 0x000000480300780c */ /* 0x000fe40003f44270 */
[----:B---3--:R-:W-:Y:S01]  /*14cd0*/  PRMT R12, R2, 0x7610, R12 ;  /* 0x00007610020c7816 */ /* 0x008fe2000000000c */
[----:B------:R-:W-:-:S06]  /*14ce0*/  FMUL R2, R235, UR13 ;  /* 0x0000000deb027c20 */ /* 0x000fcc0008400000 */
        /* <DEDUP_REMOVED lines=132> */
[----:B------:R-:W-:-:S04]  /*15530*/  ISETP.GT.AND P0, PT, R3, 0x78, PT ;  /* 0x000000780300780c */ /* 0x000fc80003f04270 */
[----:B------:R-:W-:Y:S02]  /*15540*/  ISETP.GT.AND P1, PT, R0, RZ, P0 ;  /* 0x000000ff0000720c */ /* 0x000fe40000724270 */
[----:B------:R-:W-:-:S04]  /*15550*/  F2FP.F16.F32.PACK_AB R2, RZ, R2 ;  /* 0x00000002ff02723e */ /* 0x000fc800000000ff */
[----:B--2---:R-:W-:Y:S01]  /*15560*/  PRMT R14, R2, 0x7610, R14 ;  /* 0x00007610020e7816 */ /* 0x004fe2000000000e */
[----:B------:R-:W-:-:S06]  /*15570*/  FMUL R2, R18, UR13 ;  /* 0x0000000d12027c20 */ /* 0x000fcc0008400000 */
[----:B------:R-:W-:Y:S01]  /*15580*/  @P1 STG.E.U16 desc[UR26][R4.64+0xf0], R14 ;  /* 0x0000f00e04001986 */ /* 0x000fe2000c10151a */
[----:B------:R-:W-:-:S04]  /*15590*/  ISETP.GT.AND P1, PT, R3, 0x79, PT ;  /* 0x000000790300780c */ /* 0x000fc80003f24270 */
[----:B------:R-:W-:Y:S02]  /*155a0*/  ISETP.GT.AND P6, PT, R0, RZ, P1 ;  /* 0x000000ff0000720c */ /* 0x000fe40000fc4270 */
[----:B------:R-:W-:-:S04]  /*155b0*/  F2FP.F16.F32.PACK_AB R2, RZ, R2 ;  /* 0x00000002ff02723e */ /* 0x000fc800000000ff */
[----:B-1----:R-:W-:Y:S01]  /*155c0*/  PRMT R13, R2, 0x7610, R13 ;  /* 0x00007610020d7816 */ /* 0x002fe2000000000d */
[----:B------:R-:W-:-:S06]  /*155d0*/  FMUL R2, R17, UR13 ;  /* 0x0000000d11027c20 */ /* 0x000fcc0008400000 */
[----:B------:R1:W-:Y:S01]  /*155e0*/  @P6 STG.E.U16 desc[UR26][R4.64+0xf2], R13 ;  /* 0x0000f20d04006986 */ /* 0x0003e2000c10151a */
[----:B------:R-:W-:Y:S02]  /*155f0*/  ISETP.GT.AND P6, PT, R0, 0x8, P0 ;  /* 0x000000080000780c */ /* 0x000fe400007c4270 */
[----:B------:R-:W-:-:S04]  /*15600*/  F2FP.F16.F32.PACK_AB R2, RZ, R2 ;  /* 0x00000002ff02723e */ /* 0x000fc800000000ff */
[----:B------:R-:W-:-:S07]  /*15610*/  PRMT R15, R2, 0x7610, R15 ;  /* 0x00007610020f7816 */ /* 0x000fce000000000f */
[----:B---3--:R-:W-:Y:S02]  /*15620*/  @P6 IMAD.MOV.U32 R12, RZ, RZ, R6 ;  /* 0x000000ffff0c6224 */ /* 0x008fe400078e0006 */
[----:B-1----:R-:W-:-:S05]  /*15630*/  @P6 IMAD.MOV.U32 R13, RZ, RZ, R7 ;  /* 0x000000ffff0d6224 */ /* 0x002fca00078e0007 */
[----:B------:R1:W-:Y:S01]  /*15640*/  @P6 STG.E.U16 desc[UR26][R12.64+0xf0], R15 ;  /* 0x0000f00f0c006986 */ /* 0x0003e2000c10151a */
[----:B------:R-:W-:Y:S01]  /*15650*/  ISETP.GT.AND P6, PT, R0, 0x8, P1 ;  /* 0x000000080000780c */ /* 0x000fe20000fc4270 */
[----:B------:R-:W-:-:S05]  /*15660*/  FMUL R2, R16, UR13 ;  /* 0x0000000d10027c20 */ /* 0x000fca0008400000 */
[----:B------:R-:W-:-:S07]  /*15670*/  F2FP.F16.F32.PACK_AB R2, RZ, R2 ;  /* 0x00000002ff02723e */ /* 0x000fce00000000ff */
[----:B-1----:R-:W-:Y:S02]  /*15680*/  @P6 IMAD.MOV.U32 R12, RZ, RZ, R6 ;  /* 0x000000ffff0c6224 */ /* 0x002fe400078e0006 */
[----:B------:R-:W-:-:S05]  /*15690*/  @P6 IMAD.MOV.U32 R13, RZ, RZ, R7 ;  /* 0x000000ffff0d6224 */ /* 0x000fca00078e0007 */
[----:B------:R1:W-:Y:S01]  /*156a0*/  @P6 STG.E.U16 desc[UR26][R12.64+0xf2], R2 ;  /* 0x0000f2020c006986 */ /* 0x0003e2000c10151a */
[----:B------:R-:W-:-:S04]  /*156b0*/  IADD3 R6, P6, R4, UR9, RZ ;  /* 0x0000000904067c10 */ /* 0x000fc8000ffde0ff */
[----:B------:R-:W-:Y:S02]  /*156c0*/  IADD3.X R7, R5, UR6, RZ, P6, !PT ;  /* 0x0000000605077c10 */ /* 0x000fe4000b7fe4ff */
[----:B------:R-:W-:Y:S01]  /*156d0*/  ISETP.GT.AND P6, PT, R0, 0x40, P5 ;  /* 0x000000400000780c */ /* 0x000fe20002fc4270 */
[----:B------:R-:W-:-:S05]  /*156e0*/  FMUL R152, R152, UR13 ;  /* 0x0000000d98987c20 */ /* 0x000fca0008400000 */
[----:B------:R-:W-:-:S07]  /*156f0*/  F2FP.F16.F32.PACK_AB R152, RZ, R152 ;  /* 0x00000098ff98723e */ /* 0x000fce00000000ff */
[----:B------:R-:W-:Y:S01]  /*15700*/  @P6 STG.E.U16 desc[UR26][R6.64], R152 ;  /* 0x0000009806006986 */ /* 0x000fe2000c10151a */
[----:B------:R-:W-:Y:S01]  /*15710*/  ISETP.GT.AND P6, PT, R3, 0x1, PT ;  /* 0x000000010300780c */ /* 0x000fe20003fc4270 */
[----:B------:R-:W-:-:S03]  /*15720*/  FMUL R153, R153, UR13 ;  /* 0x0000000d99997c20 */ /* 0x000fc60008400000 */
[----:B------:R-:W-:Y:S02]  /*15730*/  ISETP.GT.AND P6, PT, R0, 0x40, P6 ;  /* 0x000000400000780c */ /* 0x000fe400037c4270 */
[----:B------:R-:W-:Y:S01]  /*15740*/  F2FP.F16.F32.PACK_AB R153, RZ, R153 ;  /* 0x00000099ff99723e */ /* 0x000fe200000000ff */
[----:B------:R-:W-:-:S10]  /*15750*/  FMUL R154, R154, UR13 ;  /* 0x0000000d9a9a7c20 */ /* 0x000fd40008400000 */
[----:B------:R-:W-:Y:S01]  /*15760*/  @P6 STG.E.U16 desc[UR26][R6.64+0x2], R153 ;  /* 0x0000029906006986 */ /* 0x000fe2000c10151a */
[----:B-1----:R-:W-:-:S04]  /*15770*/  IADD3 R12, P6, R6, UR5, RZ ;  /* 0x00000005060c7c10 */ /* 0x002fc8000ffde0ff */
[----:B------:R-:W-:Y:S02]  /*15780*/  IADD3.X R13, R7, UR4, RZ, P6, !PT ;  /* 0x00000004070d7c10 */ /* 0x000fe4000b7fe4ff */
[----:B------:R-:W-:Y:S02]  /*15790*/  ISETP.GT.AND P6, PT, R0, 0x48, P5 ;  /* 0x000000480000780c */ /* 0x000fe40002fc4270 */
[----:B------:R-:W-:-:S11]  /*157a0*/  F2FP.F16.F32.PACK_AB R154, RZ, R154 ;  /* 0x0000009aff9a723e */ /* 0x000fd600000000ff */
[----:B------:R1:W-:Y:S01]  /*157b0*/  @P6 STG.E.U16 desc[UR26][R12.64], R154 ;  /* 0x0000009a0c006986 */ /* 0x0003e2000c10151a */
[----:B------:R-:W-:-:S04]  /*157c0*/  IADD3 R14, P6, R6, UR5, RZ ;  /* 0x00000005060e7c10 */ /* 0x000fc8000ffde0ff */
[----:B------:R-:W-:Y:S02]  /*157d0*/  IADD3.X R15, R7, UR4, RZ, P6, !PT ;  /* 0x00000004070f7c10 */ /* 0x000fe4000b7fe4ff */
[----:B------:R-:W-:Y:S01]  /*157e0*/  ISETP.GT.AND P6, PT, R3, 0x1, PT ;  /* 0x000000010300780c */ /* 0x000fe20003fc4270 */
[----:B------:R-:W-:-:S03]  /*157f0*/  FMUL R155, R155, UR13 ;  /* 0x0000000d9b9b7c20 */ /* 0x000fc60008400000 */
[----:B------:R-:W-:Y:S02]  /*15800*/  ISETP.GT.AND P6, PT, R0, 0x48, P6 ;  /* 0x000000480000780c */ /* 0x000fe400037c4270 */
[----:B------:R-:W-:Y:S01]  /*15810*/  F2FP.F16.F32.PACK_AB R155, RZ, R155 ;  /* 0x0000009bff9b723e */ /* 0x000fe200000000ff */
[----:B------:R-:W-:-:S10]  /*15820*/  FMUL R156, R156, UR13 ;  /* 0x0000000d9c9c7c20 */ /* 0x000fd40008400000 */
[----:B------:R-:W-:Y:S01]  /*15830*/  @P6 STG.E.U16 desc[UR26][R14.64+0x2], R155 ;  /* 0x0000029b0e006986 */ /* 0x000fe2000c10151a */
[----:B------:R-:W-:-:S04]  /*15840*/  ISETP.GT.AND P6, PT, R3, 0x8, PT ;  /* 0x000000080300780c */ /* 0x000fc80003fc4270 */
        /* <DEDUP_REMOVED lines=278> */
[----:B------:R-:W-:-:S11]  /*169b0*/  F2FP.F16.F32.PACK_AB R213, RZ, R213 ;  /* 0x000000d5ffd5723e */ /* 0x000fd600000000ff */
[----:B------:R2:W-:Y:S01]  /*169c0*/  @P6 STG.E.U16 desc[UR26][R6.64+0xf2], R213 ;  /* 0x0000f2d506006986 */ /* 0x0005e2000c10151a */
[----:B-1----:R-:W-:-:S04]  /*169d0*/  IADD3 R12, P6, R4, UR11, RZ ;  /* 0x0000000b040c7c10 */ /* 0x002fc8000ffde0ff */
[----:B------:R-:W-:Y:S02]  /*169e0*/  IADD3.X R13, R5, UR10, RZ, P6, !PT ;  /* 0x0000000a050d7c10 */ /* 0x000fe4000b7fe4ff */
[----:B------:R-:W-:Y:S01]  /*169f0*/  ISETP.GT.AND P6, PT, R0, 0x48, P0 ;  /* 0x000000480000780c */ /* 0x000fe200007c4270 */
[----:B------:R-:W-:-:S05]  /*16a00*/  FMUL R214, R214, UR13 ;  /* 0x0000000dd6d67c20 */ /* 0x000fca0008400000 */
[----:B------:R-:W-:-:S07]  /*16a10*/  F2FP.F16.F32.PACK_AB R214, RZ, R214 ;  /* 0x000000d6ffd6723e */ /* 0x000fce00000000ff */
[----:B--2---:R-:W-:Y:S02]  /*16a20*/  @P6 IMAD.MOV.U32 R6, RZ, RZ, R10 ;  /* 0x000000ffff066224 */ /* 0x004fe400078e000a */
[----:B------:R-:W-:Y:S02]  /*16a30*/  @P6 IMAD.MOV.U32 R7, RZ, RZ, R11 ;  /* 0x000000ffff076224 */ /* 0x000fe400078e000b */
[----:B------:R-:W-:-:S03]  /*16a40*/  FMUL R215, R215, UR13 ;  /* 0x0000000dd7d77c20 */ /* 0x000fc60008400000 */
[----:B------:R1:W-:Y:S01]  /*16a50*/  @P6 STG.E.U16 desc[UR26][R6.64+0xf0], R214 ;  /* 0x0000f0d606006986 */ /* 0x0003e2000c10151a */
[----:B------:R-:W-:Y:S02]  /*16a60*/  ISETP.GT.AND P6, PT, R0, 0x48, P1 ;  /* 0x000000480000780c */ /* 0x000fe40000fc4270 */
[----:B------:R-:W-:Y:S01]  /*16a70*/  F2FP.F16.F32.PACK_AB R215, RZ, R215 ;  /* 0x000000d7ffd7723e */ /* 0x000fe200000000ff */
[----:B------:R-:W-:-:S10]  /*16a80*/  FMUL R88, R88, UR13 ;  /* 0x0000000d58587c20 */ /* 0x000fd40008400000 */
[----:B------:R2:W-:Y:S01]  /*16a90*/  @P6 STG.E.U16 desc[UR26][R10.64+0xf2], R215 ;  /* 0x0000f2d70a006986 */ /* 0x0005e2000c10151a */
[----:B------:R-:W-:Y:S02]  /*16aa0*/  ISETP.GT.AND P6, PT, R0, 0x80, P5 ;  /* 0x000000800000780c */ /* 0x000fe40002fc4270 */
[----:B------:R-:W-:Y:S01]  /*16ab0*/  F2FP.F16.F32.PACK_AB R88, RZ, R88 ;  /* 0x00000058ff58723e */ /* 0x000fe200000000ff */
[----:B------:R-:W-:-:S10]  /*16ac0*/  FMUL R89, R89, UR13 ;  /* 0x0000000d59597c20 */ /* 0x000fd40008400000 */
[----:B------:R-:W-:Y:S01]  /*16ad0*/  @P6 STG.E.U16 desc[UR26][R12.64], R88 ;  /* 0x000000580c006986 */ /* 0x000fe2000c10151a */
[----:B------:R-:W-:-:S04]  /*16ae0*/  ISETP.GT.AND P6, PT, R3, 0x1, PT ;  /* 0x000000010300780c */ /* 0x000fc80003fc4270 */
[----:B------:R-:W-:Y:S02]  /*16af0*/  ISETP.GT.AND P6, PT, R0, 0x80, P6 ;  /* 0x000000800000780c */ /* 0x000fe400037c4270 */
[----:B------:R-:W-:-:S11]  /*16b00*/  F2FP.F16.F32.PACK_AB R89, RZ, R89 ;  /* 0x00000059ff59723e */ /* 0x000fd600000000ff */
[----:B------:R-:W-:Y:S01]  /*16b10*/  @P6 STG.E.U16 desc[UR26][R12.64+0x2], R89 ;  /* 0x000002590c006986 */ /* 0x000fe2000c10151a */
[----:B-1----:R-:W-:-:S04]  /*16b20*/  IADD3 R6, P6, R12, UR5, RZ ;  /* 0x000000050c067c10 */ /* 0x002fc8000ffde0ff */
[----:B------:R-:W-:Y:S02]  /*16b30*/  IADD3.X R7, R13, UR4, RZ, P6, !PT ;  /* 0x000000040d077c10 */ /* 0x000fe4000b7fe4ff */
[----:B--2---:R-:W-:-:S04]  /*16b40*/  IADD3 R10, P6, R12, UR5, RZ ;  /* 0x000000050c0a7c10 */ /* 0x004fc8000ffde0ff */
[----:B------:R-:W-:Y:S02]  /*16b50*/  IADD3.X R11, R13, UR4, RZ, P6, !PT ;  /* 0x000000040d0b7c10 */ /* 0x000fe4000b7fe4ff */
[----:B------:R-:W-:Y:S01]  /*16b60*/  ISETP.GT.AND P6, PT, R0, 0x88, P5 ;  /* 0x000000880000780c */ /* 0x000fe20002fc4270 */
[----:B------:R-:W-:-:S05]  /*16b70*/  FMUL R90, R90, UR13 ;  /* 0x0000000d5a5a7c20 */ /* 0x000fca0008400000 */
[----:B------:R-:W-:-:S07]  /*16b80*/  F2FP.F16.F32.PACK_AB R90, RZ, R90 ;  /* 0x0000005aff5a723e */ /* 0x000fce00000000ff */
[----:B------:R1:W-:Y:S01]  /*16b90*/  @P6 STG.E.U16 desc[UR26][R6.64], R90 ;  /* 0x0000005a06006986 */ /* 0x0003e2000c10151a */
[----:B------:R-:W-:Y:S01]  /*16ba0*/  ISETP.GT.AND P6, PT, R3, 0x1, PT ;  /* 0x000000010300780c */ /* 0x000fe20003fc4270 */
[----:B------:R-:W-:-:S03]  /*16bb0*/  FMUL R91, R91, UR13 ;  /* 0x0000000d5b5b7c20 */ /* 0x000fc60008400000 */
[----:B------:R-:W-:Y:S02]  /*16bc0*/  ISETP.GT.AND P6, PT, R0, 0x88, P6 ;  /* 0x000000880000780c */ /* 0x000fe400037c4270 */
[----:B------:R-:W-:Y:S01]  /*16bd0*/  F2FP.F16.F32.PACK_AB R91, RZ, R91 ;  /* 0x0000005bff5b723e */ /* 0x000fe200000000ff */
[----:B------:R-:W-:-:S10]  /*16be0*/  FMUL R92, R92, UR13 ;  /* 0x0000000d5c5c7c20 */ /* 0x000fd40008400000 */
[----:B------:R2:W-:Y:S01]  /*16bf0*/  @P6 STG.E.U16 desc[UR26][R10.64+0x2], R91 ;  /* 0x0000025b0a006986 */ /* 0x0005e2000c10151a */
[----:B------:R-:W-:-:S04]  /*16c00*/  ISETP.GT.AND P6, PT, R3, 0x8, PT ;  /* 0x000000080300780c */ /* 0x000fc80003fc4270 */
[----:B------:R-:W-:Y:S02]  /*16c10*/  ISETP.GT.AND P6, PT, R0, 0x80, P6 ;  /* 0x000000800000780c */ /* 0x000fe400037c4270 */
[----:B------:R-:W-:Y:S01]  /*16c20*/  F2FP.F16.F32.PACK_AB R92, RZ, R92 ;  /* 0x0000005cff5c723e */ /* 0x000fe200000000ff */
[----:B------:R-:W-:Y:S01]  /*16c30*/  FMUL R93, R93, UR13 ;  /* 0x0000000d5d5d7c20 */ /* 0x000fe20008400000 */
[----:B-1----:R-:W-:-:S09]  /*16c40*/  MOV R7, UR16 ;  /* 0x0000001000077c02 */ /* 0x002fd20008000f00 */
[----:B------:R-:W-:Y:S01]  /*16c50*/  @P6 STG.E.U16 desc[UR26][R12.64+0x10], R92 ;  /* 0x0000105c0c006986 */ /* 0x000fe2000c10151a */
[----:B------:R-:W-:-:S04]  /*16c60*/  ISETP.GT.AND P6, PT, R3, 0x9, PT ;  /* 0x000000090300780c */ /* 0x000fc80003fc4270 */
[----:B------:R-:W-:Y:S01]  /*16c70*/  ISETP.GT.AND P6, PT, R0, 0x80, P6 ;  /* 0x000000800000780c */ /* 0x000fe200037c4270 */
[----:B------:R-:W-:Y:S01]  /*16c80*/  UIMAD UR6, UR17, 0x180, URZ ;  /* 0x00000180110678a4 */ /* 0x000fe2000f8e023f */
[----:B------:R-:W-:Y:S01]  /*16c90*/  F2FP.F16.F32.PACK_AB R93, RZ, R93 ;  /* 0x0000005dff5d723e */ /* 0x000fe200000000ff */
[----:B------:R-:W-:-:S04]  /*16ca0*/  IMAD.WIDE.U32 R4, R7, 0x180, R4 ;  /* 0x0000018007047825 */ /* 0x000fc800078e0004 */
[----:B--2---:R-:W-:-:S06]  /*16cb0*/  VIADD R11, R5, UR6 ;  /* 0x00000006050b7c36 */ /* 0x004fcc0008000000 */
[----:B------:R-:W-:Y:S01]  /*16cc0*/  @P6 STG.E.U16 desc[UR26][R12.64+0x12], R93 ;  /* 0x0000125d0c006986 */ /* 0x000fe2000c10151a */
        /* <DEDUP_REMOVED lines=273> */
[----:B------:R-:W-:Y:S02]  /*17de0*/  VIADD R5, R5, UR6 ;  /* 0x0000000605057c36 */ /* 0x000fe40008000000 */
[----:B------:R-:W-:-:S08]  /*17df0*/  FMUL R150, R150, UR13 ;  /* 0x0000000d96967c20 */ /* 0x000fd00008400000 */
[----:B------:R-:W-:Y:S01]  /*17e00*/  @P6 STG.E.U16 desc[UR26][R12.64+0xf2], R149 ;  /* 0x0000f2950c006986 */ /* 0x000fe2000c10151a */
[----:B------:R-:W-:-:S04]  /*17e10*/  IADD3 R14, P6, R4, UR5, RZ ;  /* 0x00000005040e7c10 */ /* 0x000fc8000ffde0ff */
[----:B------:R-:W-:Y:S02]  /*17e20*/  IADD3.X R15, R5, UR4, RZ, P6, !PT ;  /* 0x00000004050f7c10 */ /* 0x000fe4000b7fe4ff */
        /* <DEDUP_REMOVED lines=10> */
[----:B------:R-:W-:-:S05]  /*17ed0*/  @P6 IMAD.MOV.U32 R10, RZ, RZ, R4 ;  /* 0x000000ffff0a6224 */ /* 0x000fca00078e0004 */
[----:B------:R1:W-:Y:S01]  /*17ee0*/  @P6 STG.E.U16 desc[UR26][R10.64], R24 ;  /* 0x000000180a006986 */ /* 0x0003e2000c10151a */
[----:B------:R-:W-:-:S04]  /*17ef0*/  ISETP.GT.AND P6, PT, R3, 0x1, PT ;  /* 0x000000010300780c */ /* 0x000fc80003fc4270 */
[C---:B------:R-:W-:Y:S01]  /*17f00*/  ISETP.GT.AND P6, PT, R0.reuse, 0xc0, P6 ;  /* 0x000000c00000780c */ /* 0x040fe200037c4270 */
[----:B------:R-:W-:Y:S01]  /*17f10*/  FMUL R25, R25, UR13 ;  /* 0x0000000d19197c20 */ /* 0x000fe20008400000 */
[----:B------:R-:W-:Y:S01]  /*17f20*/  ISETP.GT.AND P5, PT, R0, 0xc8, P5 ;  /* 0x000000c80000780c */ /* 0x000fe20002fa4270 */
[----:B------:R-:W-:-:S03]  /*17f30*/  FMUL R26, R26, UR13 ;  /* 0x0000000d1a1a7c20 */ /* 0x000fc60008400000 */
[----:B------:R-:W-:Y:S02]  /*17f40*/  F2FP.F16.F32.PACK_AB R25, RZ, R25 ;  /* 0x00000019ff19723e */ /* 0x000fe400000000ff */
[----:B------:R-:W-:-:S05]  /*17f50*/  F2FP.F16.F32.PACK_AB R26, RZ, R26 ;  /* 0x0000001aff1a723e */ /* 0x000fca00000000ff */
[----:B-1----:R-:W-:-:S05]  /*17f60*/  @P6 IMAD.MOV.U32 R10, RZ, RZ, R4 ;  /* 0x000000ffff0a6224 */ /* 0x002fca00078e0004 */
[----:B------:R-:W-:Y:S01]  /*17f70*/  @P6 STG.E.U16 desc[UR26][R10.64+0x2], R25 ;  /* 0x000002190a006986 */ /* 0x000fe2000c10151a */
[----:B------:R-:W-:-:S03]  /*17f80*/  ISETP.GT.AND P6, PT, R3, 0x1, PT ;  /* 0x000000010300780c */ /* 0x000fc60003fc4270 */
[----:B------:R-:W-:Y:S01]  /*17f90*/  @P5 STG.E.U16 desc[UR26][R6.64], R26 ;  /* 0x0000001a06005986 */ /* 0x000fe2000c10151a */
[----:B------:R-:W-:Y:S01]  /*17fa0*/  ISETP.GT.AND P5, PT, R0, 0xc8, P6 ;  /* 0x000000c80000780c */ /* 0x000fe200037a4270 */
[----:B------:R-:W-:Y:S01]  /*17fb0*/  FMUL R27, R27, UR13 ;  /* 0x0000000d1b1b7c20 */ /* 0x000fe20008400000 */
[----:B------:R-:W-:-:S04]  /*17fc0*/  ISETP.GT.AND P6, PT, R3, 0x8, PT ;  /* 0x000000080300780c */ /* 0x000fc80003fc4270 */
[----:B------:R-:W-:Y:S01]  /*17fd0*/  F2FP.F16.F32.PACK_AB R27, RZ, R27 ;  /* 0x0000001bff1b723e */ /* 0x000fe200000000ff */
[----:B------:R-:W-:-:S06]  /*17fe0*/  FMUL R28, R28, UR13 ;  /* 0x0000000d1c1c7c20 */ /* 0x000fcc0008400000 */
[----:B------:R1:W-:Y:S01]  /*17ff0*/  @P5 STG.E.U16 desc[UR26][R6.64+0x2], R27 ;  /* 0x0000021b06005986 */ /* 0x0003e2000c10151a */
[----:B------:R-:W-:Y:S02]  /*18000*/  ISETP.GT.AND P5, PT, R0, 0xc0, P6 ;  /* 0x000000c00000780c */ /* 0x000fe400037a4270 */
[----:B------:R-:W-:Y:S02]  /*18010*/  F2FP.F16.F32.PACK_AB R28, RZ, R28 ;  /* 0x0000001cff1c723e */ /* 0x000fe400000000ff */
[----:B------:R-:W-:Y:S01]  /*18020*/  ISETP.GT.AND P6, PT, R3, 0x9, PT ;  /* 0x000000090300780c */ /* 0x000fe20003fc4270 */
[----:B------:R-:W-:-:S08]  /*18030*/  FMUL R29, R29, UR13 ;  /* 0x0000000d1d1d7c20 */ /* 0x000fd00008400000 */
        /* <DEDUP_REMOVED lines=11> */
[----:B------:R-:W-:Y:S02]  /*180f0*/  F2FP.F16.F32.PACK_AB R31, RZ, R31 ;  /* 0x0000001fff1f723e */ /* 0x000fe400000000ff */
[----:B------:R-:W-:-:S09]  /*18100*/  ISETP.GT.AND P6, PT, R3, 0x10, PT ;  /* 0x000000100300780c */ /* 0x000fd20003fc4270 */
[----:B-1----:R-:W-:Y:S02]  /*18110*/  @P5 IMAD.MOV.U32 R6, RZ, RZ, R14 ;  /* 0x000000ffff065224 */ /* 0x002fe400078e000e */
[----:B------:R-:W-:Y:S02]  /*18120*/  @P5 IMAD.MOV.U32 R7, RZ, RZ, R15 ;  /* 0x000000ffff075224 */ /* 0x000fe400078e000f */
[----:B------:R-:W-:-:S03]  /*18130*/  FMUL R32, R32, UR13 ;  /* 0x0000000d20207c20 */ /* 0x000fc60008400000 */
[----:B------:R1:W-:Y:S01]  /*18140*/  @P5 STG.E.U16 desc[UR26][R6.64+0x12], R31 ;  /* 0x0000121f06005986 */ /* 0x0003e2000c10151a */
[----:B------:R-:W-:Y:S02]  /*18150*/  ISETP.GT.AND P5, PT, R0, 0xc0, P6 ;  /* 0x000000c00000780c */ /* 0x000fe400037a4270 */
[----:B------:R-:W-:Y:S02]  /*18160*/  F2FP.F16.F32.PACK_AB R32, RZ, R32 ;  /* 0x00000020ff20723e */ /* 0x000fe400000000ff */
[----:B------:R-:W-:Y:S01]  /*18170*/  ISETP.GT.AND P6, PT, R3, 0x11, PT ;  /* 0x000000110300780c */ /* 0x000fe20003fc4270 */
[----:B------:R-:W-:-:S08]  /*18180*/  FMUL R33, R33, UR13 ;  /* 0x0000000d21217c20 */ /* 0x000fd00008400000 */
[----:B------:R-:W-:Y:S01]  /*18190*/  @P5 STG.E.U16 desc[UR26][R4.64+0x20], R32 ;  /* 0x0000202004005986 */ /* 0x000fe2000c10151a */
[----:B------:R-:W-:Y:S02]  /*181a0*/  ISETP.GT.AND P5, PT, R0, 0xc0, P6 ;  /* 0x000000c00000780c */ /* 0x000fe400037a4270 */
[----:B------:R-:W-:-:S11]  /*181b0*/  F2FP.F16.F32.PACK_AB R33, RZ, R33 ;  /* 0x00000021ff21723e */ /* 0x000fd600000000ff */
[----:B------:R-:W-:Y:S01]  /*181c0*/  @P5 STG.E.U16 desc[UR26][R4.64+0x22], R33 ;  /* 0x0000222104005986 */ /* 0x000fe2000c10151a */
[----:B------:R-:W-:-:S04]  /*181d0*/  ISETP.GT.AND P5, PT, R3, 0x10, PT ;  /* 0x000000100300780c */ /* 0x000fc80003fa4270 */
[----:B------:R-:W-:Y:S01]  /*181e0*/  ISETP.GT.AND P5, PT, R0, 0xc8, P5 ;  /* 0x000000c80000780c */ /* 0x000fe20002fa4270 */
[----:B------:R-:W-:-:S05]  /*181f0*/  FMUL R34, R34, UR13 ;  /* 0x0000000d22227c20 */ /* 0x000fca0008400000 */
[----:B------:R-:W-:-:S07]  /*18200*/  F2FP.F16.F32.PACK_AB R34, RZ, R34 ;  /* 0x00000022ff22723e */ /* 0x000fce00000000ff */
[----:B-1----:R-:W-:Y:S02]  /*18210*/  @P5 IMAD.MOV.U32 R6, RZ, RZ, R14 ;  /* 0x000000ffff065224 */ /* 0x002fe400078e000e */
[----:B------:R-:W-:-:S05]  /*18220*/  @P5 IMAD.MOV.U32 R7, RZ, RZ, R15 ;  /* 0x000000ffff075224 */ /* 0x000fca00078e000f */
[----:B------:R1:W-:Y:S01]  /*18230*/  @P5 STG.E.U16 desc[UR26][R6.64+0x20], R34 ;  /* 0x0000202206005986 */ /* 0x0003e2000c10151a */
[----:B------:R-:W-:Y:S01]  /*18240*/  ISETP.GT.AND P5, PT, R0, 0xc8, P6 ;  /* 0x000000c80000780c */ /* 0x000fe200037a4270 */
[----:B------:R-:W-:Y:S01]  /*18250*/  FMUL R35, R35, UR13 ;  /* 0x0000000d23237c20 */ /* 0x000fe20008400000 */
[----:B------:R-:W-:-:S04]  /*18260*/  ISETP.GT.AND P6, PT, R3, 0x18, PT ;  /* 0x000000180300780c */ /* 0x000fc80003fc4270 */
[----:B------:R-:W-:-:S07]  /*18270*/  F2FP.F16.F32.PACK_AB R35, RZ, R35 ;  /* 0x00000023ff23723e */ /* 0x000fce00000000ff */
        /* <DEDUP_REMOVED lines=92> */
[----:B-1----:R-:W-:Y:S01]  /*18840*/  @P5 IMAD.MOV.U32 R6, RZ, RZ, R14 ;  /* 0x000000ffff065224 */ /* 0x002fe200078e000e */
[----:B------:R-:W-:Y:S01]  /*18850*/  @P5 MOV R7, R15 ;  /* 0x0000000f00075202 */ /* 0x000fe20000000f00 */
[----:B------:R-:W-:-:S04]  /*18860*/  FMUL R52, R52, UR13 ;  /* 0x0000000d34347c20 */ /* 0x000fc80008400000 */
        /* <DEDUP_REMOVED lines=130> */
[----:B------:R-:W-:Y:S01]  /*19090*/  @P5 STG.E.U16 desc[UR26][R6.64+0xc0], R74 ;  /* 0x0000c04a06005986 */ /* 0x000fe2000c10151a */
[----:B------:R-:W-:Y:S01]  /*190a0*/  ISETP.GT.AND P5, PT, R0, 0xc8, P6 ;  /* 0x000000c80000780c */ /* 0x000fe200037a4270 */
[----:B------:R-:W-:Y:S01]  /*190b0*/  FMUL R75, R75, UR13 ;  /* 0x0000000d4b4b7c20 */ /* 0x000fe20008400000 */
[----:B------:R-:W-:-:S04]  /*190c0*/  ISETP.GT.AND P6, PT, R3, 0x68, PT ;  /* 0x000000680300780c */ /* 0x000fc80003fc4270 */
[----:B------:R-:W-:-:S07]  /*190d0*/  F2FP.F16.F32.PACK_AB R75, RZ, R75 ;  /* 0x0000004bff4b723e */ /* 0x000fce00000000ff */
[----:B------:R-:W-:Y:S02]  /*190e0*/  @P5 IMAD.MOV.U32 R2, RZ, RZ, R14 ;  /* 0x000000ffff025224 */ /* 0x000fe400078e000e */
[----:B------:R-:W-:-:S05]  /*190f0*/  @P5 IMAD.MOV.U32 R3, RZ, RZ, R15 ;  /* 0x000000ffff035224 */ /* 0x000fca00078e000f */
[----:B------:R1:W-:Y:S01]  /*19100*/  @P5 STG.E.U16 desc[UR26][R2.64+0xc2], R75 ;  /* 0x0000c24b02005986 */ /* 0x0003e2000c10151a */
[----:B------:R-:W-:Y:S01]  /*19110*/  ISETP.GT.AND P5, PT, R0, 0xc0, P6 ;  /* 0x000000c00000780c */ /* 0x000fe200037a4270 */
[----:B------:R-:W-:-:S05]  /*19120*/  FMUL R76, R76, UR13 ;  /* 0x0000000d4c4c7c20 */ /* 0x000fca0008400000 */
[----:B------:R-:W-:-:S07]  /*19130*/  F2FP.F16.F32.PACK_AB R76, RZ, R76 ;  /* 0x0000004cff4c723e */ /* 0x000fce00000000ff */
[----:B-1----:R-:W-:Y:S01]  /*19140*/  @P5 IMAD.MOV.U32 R2, RZ, RZ, R4 ;  /* 0x000000ffff025224 */ /* 0x002fe200078e0004 */
[----:B------:R-:W-:-:S05]  /*19150*/  @P5 MOV R3, R5 ;  /* 0x0000000500035202 */ /* 0x000fca0000000f00 */
[----:B------:R1:W-:Y:S01]  /*19160*/  @P5 STG.E.U16 desc[UR26][R2.64+0xd0], R76 ;  /* 0x0000d04c02005986 */ /* 0x0003e2000c10151a */
[C---:B------:R-:W-:Y:S02]  /*19170*/  ISETP.GT.AND P5, PT, R0.reuse, 0xc0, P4 ;  /* 0x000000c00000780c */ /* 0x040fe400027a4270 */
[C---:B------:R-:W-:Y:S01]  /*19180*/  ISETP.GT.AND P6, PT, R0.reuse, 0xc8, P6 ;  /* 0x000000c80000780c */ /* 0x040fe200037c4270 */
[----:B------:R-:W-:Y:S01]  /*19190*/  FMUL R77, R77, UR13 ;  /* 0x0000000d4d4d7c20 */ /* 0x000fe20008400000 */
[----:B------:R-:W-:Y:S01]  /*191a0*/  ISETP.GT.AND P4, PT, R0, 0xc8, P4 ;  /* 0x000000c80000780c */ /* 0x000fe20002784270 */
[----:B------:R-:W-:-:S03]  /*191b0*/  FMUL R78, R78, UR13 ;  /* 0x0000000d4e4e7c20 */ /* 0x000fc60008400000 */
[----:B------:R-:W-:-:S05]  /*191c0*/  F2FP.F16.F32.PACK_AB R77, RZ, R77 ;  /* 0x0000004dff4d723e */ /* 0x000fca00000000ff */
[----:B-1----:R-:W-:Y:S02]  /*191d0*/  @P5 IMAD.MOV.U32 R2, RZ, RZ, R4 ;  /* 0x000000ffff025224 */ /* 0x002fe400078e0004 */
[----:B------:R-:W-:Y:S01]  /*191e0*/  @P5 IMAD.MOV.U32 R3, RZ, RZ, R5 ;  /* 0x000000ffff035224 */ /* 0x000fe200078e0005 */
[----:B------:R-:W-:Y:S01]  /*191f0*/  F2FP.F16.F32.PACK_AB R78, RZ, R78 ;  /* 0x0000004eff4e723e */ /* 0x000fe200000000ff */
[----:B------:R-:W-:-:S03]  /*19200*/  FMUL R79, R79, UR13 ;  /* 0x0000000d4f4f7c20 */ /* 0x000fc60008400000 */
[----:B------:R1:W-:Y:S01]  /*19210*/  @P5 STG.E.U16 desc[UR26][R2.64+0xd2], R77 ;  /* 0x0000d24d02005986 */ /* 0x0003e2000c10151a */
[----:B------:R-:W-:Y:S02]  /*19220*/  ISETP.GT.AND P5, PT, R0, 0xc0, P2 ;  /* 0x000000c00000780c */ /* 0x000fe400017a4270 */
[----:B------:R-:W-:Y:S01]  /*19230*/  F2FP.F16.F32.PACK_AB R79, RZ, R79 ;  /* 0x0000004fff4f723e */ /* 0x000fe200000000ff */
[----:B-1----:R-:W-:Y:S02]  /*19240*/  @P6 IMAD.MOV.U32 R2, RZ, RZ, R14 ;  /* 0x000000ffff026224 */ /* 0x002fe400078e000e */
[----:B------:R-:W-:-:S05]  /*19250*/  @P6 IMAD.MOV.U32 R3, RZ, RZ, R15 ;  /* 0x000000ffff036224 */ /* 0x000fca00078e000f */
[----:B------:R1:W-:Y:S01]  /*19260*/  @P6 STG.E.U16 desc[UR26][R2.64+0xd0], R78 ;  /* 0x0000d04e02006986 */ /* 0x0003e2000c10151a */
[----:B------:R-:W-:Y:S01]  /*19270*/  FMUL R80, R80, UR13 ;  /* 0x0000000d50507c20 */ /* 0x000fe20008400000 */
[----:B-1----:R-:W-:Y:S02]  /*19280*/  @P4 IMAD.MOV.U32 R2, RZ, RZ, R14 ;  /* 0x000000ffff024224 */ /* 0x002fe400078e000e */
[----:B------:R-:W-:-:S05]  /*19290*/  @P4 IMAD.MOV.U32 R3, RZ, RZ, R15 ;  /* 0x000000ffff034224 */ /* 0x000fca00078e000f */
[----:B------:R1:W-:Y:S01]  /*192a0*/  @P4 STG.E.U16 desc[UR26][R2.64+0xd2], R79 ;  /* 0x0000d24f02004986 */ /* 0x0003e2000c10151a */
[C---:B------:R-:W-:Y:S02]  /*192b0*/  ISETP.GT.AND P4, PT, R0.reuse, 0xc0, P3 ;  /* 0x000000c00000780c */ /* 0x040fe40001f84270 */
[C---:B------:R-:W-:Y:S01]  /*192c0*/  ISETP.GT.AND P2, PT, R0.reuse, 0xc8, P2 ;  /* 0x000000c80000780c */ /* 0x040fe20001744270 */
[----:B------:R-:W-:Y:S01]  /*192d0*/  FMUL R81, R81, UR13 ;  /* 0x0000000d51517c20 */ /* 0x000fe20008400000 */
[----:B------:R-:W-:Y:S02]  /*192e0*/  F2FP.F16.F32.PACK_AB R80, RZ, R80 ;  /* 0x00000050ff50723e */ /* 0x000fe400000000ff */
[----:B------:R-:W-:Y:S01]  /*192f0*/  ISETP.GT.AND P3, PT, R0, 0xc8, P3 ;  /* 0x000000c80000780c */ /* 0x000fe20001f64270 */
[----:B-1----:R-:W-:Y:S02]  /*19300*/  @P5 IMAD.MOV.U32 R2, RZ, RZ, R4 ;  /* 0x000000ffff025224 */ /* 0x002fe400078e0004 */
[----:B------:R-:W-:Y:S01]  /*19310*/  @P5 IMAD.MOV.U32 R3, RZ, RZ, R5 ;  /* 0x000000ffff035224 */ /* 0x000fe200078e0005 */
[----:B------:R-:W-:Y:S01]  /*19320*/  F2FP.F16.F32.PACK_AB R81, RZ, R81 ;  /* 0x00000051ff51723e */ /* 0x000fe200000000ff */
[----:B------:R-:W-:-:S03]  /*19330*/  FMUL R82, R82, UR13 ;  /* 0x0000000d52527c20 */ /* 0x000fc60008400000 */
[----:B------:R1:W-:Y:S01]  /*19340*/  @P5 STG.E.U16 desc[UR26][R2.64+0xe0], R80 ;  /* 0x0000e05002005986 */ /* 0x0003e2000c10151a */
[C---:B------:R-:W-:Y:S02]  /*19350*/  ISETP.GT.AND P6, PT, R0.reuse, 0xc0, P0 ;  /* 0x000000c00000780c */ /* 0x040fe400007c4270 */
[C---:B------:R-:W-:Y:S02]  /*19360*/  ISETP.GT.AND P5, PT, R0.reuse, 0xc0, P1 ;  /* 0x000000c00000780c */ /* 0x040fe40000fa4270 */
[----:B------:R-:W-:Y:S01]  /*19370*/  ISETP.GT.AND P0, PT, R0, 0xc8, P0 ;  /* 0x000000c80000780c */ /* 0x000fe20000704270 */
[----:B-1----:R-:W-:Y:S02]  /*19380*/  @P4 IMAD.MOV.U32 R2, RZ, RZ, R4 ;  /* 0x000000ffff024224 */ /* 0x002fe400078e0004 */
[----:B------:R-:W-:Y:S01]  /*19390*/  @P4 IMAD.MOV.U32 R3, RZ, RZ, R5 ;  /* 0x000000ffff034224 */ /* 0x000fe200078e0005 */
[----:B------:R-:W-:Y:S01]  /*193a0*/  F2FP.F16.F32.PACK_AB R82, RZ, R82 ;  /* 0x00000052ff52723e */ /* 0x000fe200000000ff */
[----:B------:R-:W-:-:S03]  /*193b0*/  FMUL R83, R83, UR13 ;  /* 0x0000000d53537c20 */ /* 0x000fc60008400000 */
[----:B------:R1:W-:Y:S01]  /*193c0*/  @P4 STG.E.U16 desc[UR26][R2.64+0xe2], R81 ;  /* 0x0000e25102004986 */ /* 0x0003e2000c10151a */
[----:B------:R-:W-:Y:S01]  /*193d0*/  FMUL R84, R84, UR13 ;  /* 0x0000000d54547c20 */ /* 0x000fe20008400000 */
[----:B------:R-:W-:Y:S01]  /*193e0*/  ISETP.GT.AND P1, PT, R0, 0xc8, P1 ;  /* 0x000000c80000780c */ /* 0x000fe20000f24270 */
[----:B------:R-:W-:Y:S01]  /*193f0*/  FMUL R85, R85, UR13 ;  /* 0x0000000d55557c20 */ /* 0x000fe20008400000 */
[----:B------:R-:W-:Y:S01]  /*19400*/  F2FP.F16.F32.PACK_AB R83, RZ, R83 ;  /* 0x00000053ff53723e */ /* 0x000fe200000000ff */
[----:B------:R-:W-:Y:S01]  /*19410*/  FMUL R86, R86, UR13 ;  /* 0x0000000d56567c20 */ /* 0x000fe20008400000 */
[----:B-1----:R-:W-:Y:S02]  /*19420*/  @P2 IMAD.MOV.U32 R2, RZ, RZ, R14 ;  /* 0x000000ffff022224 */ /* 0x002fe400078e000e */
[----:B------:R-:W-:-:S05]  /*19430*/  @P2 IMAD.MOV.U32 R3, RZ, RZ, R15 ;  /* 0x000000ffff032224 */ /* 0x000fca00078e000f */
[----:B------:R1:W-:Y:S01]  /*19440*/  @P2 STG.E.U16 desc[UR26][R2.64+0xe0], R82 ;  /* 0x0000e05202002986 */ /* 0x0003e2000c10151a */
[----:B------:R-:W-:Y:S01]  /*19450*/  F2FP.F16.F32.PACK_AB R84, RZ, R84 ;  /* 0x00000054ff54723e */ /* 0x000fe200000000ff */
[----:B------:R-:W-:Y:S01]  /*19460*/  @P5 IMAD.MOV.U32 R6, RZ, RZ, R4 ;  /* 0x000000ffff065224 */ /* 0x000fe200078e0004 */
[----:B------:R-:W-:Y:S01]  /*19470*/  F2FP.F16.F32.PACK_AB R85, RZ, R85 ;  /* 0x00000055ff55723e */ /* 0x000fe200000000ff */
[----:B------:R-:W-:Y:S01]  /*19480*/  @P5 IMAD.MOV.U32 R7, RZ, RZ, R5 ;  /* 0x000000ffff075224 */ /* 0x000fe200078e0005 */
[----:B------:R-:W-:Y:S01]  /*19490*/  F2FP.F16.F32.PACK_AB R86, RZ, R86 ;  /* 0x00000056ff56723e */ /* 0x000fe200000000ff */
[----:B-1----:R-:W-:Y:S02]  /*194a0*/  @P3 IMAD.MOV.U32 R2, RZ, RZ, R14 ;  /* 0x000000ffff023224 */ /* 0x002fe400078e000e */
[----:B------:R-:W-:-:S05]  /*194b0*/  @P3 IMAD.MOV.U32 R3, RZ, RZ, R15 ;  /* 0x000000ffff033224 */ /* 0x000fca00078e000f */
[----:B------:R1:W-:Y:S04]  /*194c0*/  @P3 STG.E.U16 desc[UR26][R2.64+0xe2], R83 ;  /* 0x0000e25302003986 */ /* 0x0003e8000c10151a */
[----:B------:R2:W-:Y:S04]  /*194d0*/  @P6 STG.E.U16 desc[UR26][R4.64+0xf0], R84 ;  /* 0x0000f05404006986 */ /* 0x0005e8000c10151a */
[----:B------:R2:W-:Y:S01]  /*194e0*/  @P5 STG.E.U16 desc[UR26][R6.64+0xf2], R85 ;  /* 0x0000f25506005986 */ /* 0x0005e2000c10151a */
[----:B-1----:R-:W-:Y:S02]  /*194f0*/  @P0 IMAD.MOV.U32 R2, RZ, RZ, R14 ;  /* 0x000000ffff020224 */ /* 0x002fe400078e000e */
[----:B------:R-:W-:-:S02]  /*19500*/  @P0 IMAD.MOV.U32 R3, RZ, RZ, R15 ;  /* 0x000000ffff030224 */ /* 0x000fc400078e000f */
[----:B------:R-:W-:-:S03]  /*19510*/  FMUL R87, R87, UR13 ;  /* 0x0000000d57577c20 */ /* 0x000fc60008400000 */
[----:B------:R2:W-:Y:S01]  /*19520*/  @P0 STG.E.U16 desc[UR26][R2.64+0xf0], R86 ;  /* 0x0000f05602000986 */ /* 0x0005e2000c10151a */
[----:B------:R-:W-:Y:S05]  /*19530*/  @!P1 EXIT ;  /* 0x000000000000994d */ /* 0x000fea0003800000 */
[----:B------:R-:W-:-:S05]  /*19540*/  F2FP.F16.F32.PACK_AB R87, RZ, R87 ;  /* 0x00000057ff57723e */ /* 0x000fca00000000ff */
[----:B------:R-:W-:Y:S01]  /*19550*/  STG.E.U16 desc[UR26][R14.64+0xf2], R87 ;  /* 0x0000f2570e007986 */ /* 0x000fe2000c10151a */
[----:B------:R-:W-:Y:S05]  /*19560*/  EXIT ;  /* 0x000000000000794d */ /* 0x000fea0003800000 */
.L_x_9:
[----:B------:R-:W-:-:S13]  /*19570*/  ISETP.NE.AND P0, PT, RZ, UR9, PT ;  /* 0x00000009ff007c0c */ /* 0x000fda000bf05270 */
[----:B------:R-:W-:Y:S05]  /*19580*/  @P0 EXIT ;  /* 0x000000000000094d */ /* 0x000fea0003800000 */
[----:B------:R-:W-:-:S13]  /*19590*/  ELECT P0, URZ, PT ;  /* 0x00000000003f782f */ /* 0x000fda0003800000 */
[----:B------:R-:W-:Y:S05]  /*195a0*/  @!P0 BRA `(.L_x_524) ;  /* 0x0000000800908947 */ /* 0x000fea0003800000 */
[----:B------:R-:W-:Y:S01]  /*195b0*/  UISETP.GE.AND UP0, UPT, UR25, 0x1, UPT ;  /* 0x000000011900788c */ /* 0x000fe2000bf06270 */
[----:B------:R-:W-:-:S04]  /*195c0*/  SHF.R.S32.HI R3, RZ, 0x1f, R4 ;  /* 0x0000001fff037819 */ /* 0x000fc80000011404 */
[----:B------:R-:W-:Y:S02]  /*195d0*/  LEA.HI R6, R3, R4, RZ, 0x7 ;  /* 0x0000000403067211 */ /* 0x000fe400078f38ff */
[----:B------:R-:W-:-:S13]  /*195e0*/  PLOP3.LUT P0, PT, PT, PT, UP0, 0x80, 0x0 ;  /* 0x000000000000781c */ /* 0x000fda0003f0f008 */
[----:B------:R-:W-:Y:S05]  /*195f0*/  @!P0 BRA `(.L_x_524) ;  /* 0x00000008007c8947 */ /* 0x000fea0003800000 */
[----:B------:R-:W0:Y:S01]  /*19600*/  S2R R5, SR_CTAID.X ;  /* 0x0000000000057919 */ /* 0x000e220000002500 */
[----:B------:R-:W1:Y:S01]  /*19610*/  LDC.64 R2, c[0x0][0x4f8] ;  /* 0x00013e00ff027b82 */ /* 0x000e620000000a00 */
[----:B------:R-:W-:Y:S01]  /*19620*/  ULDC.64 UR8, c[0x0][0x4c0] ;  /* 0x0001300000087ab9 */ /* 0x000fe20000000a00 */
[----:B------:R-:W-:Y:S01]  /*19630*/  LOP3.LUT R7, R6, 0xffffff80, RZ, 0xc0, !PT ;  /* 0xffffff8006077812 */ /* 0x000fe200078ec0ff */
[----:B------:R-:W-:Y:S01]  /*19640*/  ULDC UR4, c[0x0][0x4c8] ;  /* 0x0001320000047ab9 */ /* 0x000fe20000000800 */
[----:B------:R-:W-:Y:S01]  /*19650*/  IMAD.U32 R9, RZ, RZ, UR8 ;  /* 0x00000008ff097e24 */ /* 0x000fe2000f8e00ff */
[----:B------:R-:W-:Y:S01]  /*19660*/  LOP3.LUT P0, RZ, R4, 0x1f, RZ, 0xc0, !PT ;  /* 0x0000001f04ff7812 */ /* 0x000fe2000780c0ff */
[----:B------:R-:W-:Y:S01]  /*19670*/  IMAD.U32 R11, RZ, RZ, UR4 ;  /* 0x00000004ff0b7e24 */ /* 0x000fe2000f8e00ff */
[----:B------:R-:W-:Y:S01]  /*19680*/  UIADD3 UR4, UR5, 0x1, URZ ;  /* 0x0000000105047890 */ /* 0x000fe2000fffe03f */
[----:B------:R-:W2:Y:S01]  /*19690*/  LDC R0, c[0x0][0x500] ;  /* 0x00014000ff007b82 */ /* 0x000ea20000000800 */
[----:B------:R-:W-:-:S02]  /*196a0*/  IMAD.U32 R10, RZ, RZ, UR15 ;  /* 0x0000000fff0a7e24 */ /* 0x000fc4000f8e00ff */
[----:B------:R-:W-:Y:S02]  /*196b0*/  IMAD.IADD R7, R4, 0x1, -R7 ;  /* 0x0000000104077824 */ /* 0x000fe400078e0a07 */
[----:B------:R-:W-:Y:S02]  /*196c0*/  IMAD.U32 R4, RZ, RZ, UR9 ;  /* 0x00000009ff047e24 */ /* 0x000fe4000f8e00ff */
[----:B------:R-:W-:Y:S01]  /*196d0*/  IMAD.SHL.U32 R10, R10, 0x80, RZ ;  /* 0x000000800a0a7824 */ /* 0x000fe200078e00ff */
[C---:B------:R-:W-:Y:S01]  /*196e0*/  ISETP.NE.AND P2, PT, R7.reuse, RZ, PT ;  /* 0x000000ff0700720c */ /* 0x040fe20003f45270 */
[----:B------:R-:W-:Y:S01]  /*196f0*/  IMAD.MOV.U32 R15, RZ, RZ, RZ ;  /* 0x000000ffff0f7224 */ /* 0x000fe200078e00ff */
[----:B------:R-:W-:Y:S01]  /*19700*/  ISETP.NE.OR P0, PT, R7, RZ, !P0 ;  /* 0x000000ff0700720c */ /* 0x000fe20004705670 */
[----:B------:R-:W-:Y:S02]  /*19710*/  IMAD.U32 R16, RZ, RZ, UR4 ;  /* 0x00000004ff107e24 */ /* 0x000fe4000f8e00ff */
[----:B------:R-:W-:-:S02]  /*19720*/  VIADD R17, R10, 0x40 ;  /* 0x000000400a117836 */ /* 0x000fc40000000000 */
[----:B-1----:R-:W-:Y:S01]  /*19730*/  IMAD R6, R9, UR23, R2 ;  /* 0x0000001709067c24 */ /* 0x002fe2000f8e0202 */
[----:B------:R-:W-:Y:S01]  /*19740*/  MOV R2, 0x1 ;  /* 0x0000000100027802 */ /* 0x000fe20000000f00 */
[----:B------:R-:W-:Y:S02]  /*19750*/  IMAD R7, R4, UR24, R3 ;  /* 0x0000001804077c24 */ /* 0x000fe4000f8e0203 */
[----:B------:R-:W-:Y:S02]  /*19760*/  IMAD.MOV.U32 R3, RZ, RZ, RZ ;  /* 0x000000ffff037224 */ /* 0x000fe400078e00ff */
[----:B0-----:R-:W-:Y:S02]  /*19770*/  IMAD.SHL.U32 R8, R5, 0x100, RZ ;  /* 0x0000010005087824 */ /* 0x001fe400078e00ff */
[----:B--2---:R-:W-:Y:S02]  /*19780*/  IMAD R9, R11, UR7, R0 ;  /* 0x000000070b097c24 */ /* 0x004fe4000f8e0200 */
[----:B------:R-:W-:-:S02]  /*19790*/  IMAD.U32 R0, RZ, RZ, UR6 ;  /* 0x00000006ff007e24 */ /* 0x000fc4000f8e00ff */
[C---:B------:R-:W-:Y:S02]  /*197a0*/  VIADD R11, R8.reuse, 0x40 ;  /* 0x00000040080b7836 */ /* 0x040fe40000000000 */
[----:B------:R-:W-:Y:S01]  /*197b0*/  VIADD R13, R8, 0x80 ;  /* 0x00000080080d7836 */ /* 0x000fe20000000000 */
[----:B------:R-:W-:Y:S01]  /*197c0*/  LOP3.LUT R0, R0, 0x2, RZ, 0xfc, !PT ;  /* 0x0000000200007812 */ /* 0x000fe200078efcff */
[----:B------:R-:W-:-:S07]  /*197d0*/  VIADD R14, R8, 0xc0 ;  /* 0x000000c0080e7836 */ /* 0x000fce0000000000 */
.L_x_528:
[----:B------:R-:W0:Y:S01]  /*197e0*/  S2R R5, SR_CgaCtaId ;  /* 0x0000000000057919 */ /* 0x000e220000008800 */
[----:B------:R-:W-:-:S04]  /*197f0*/  MOV R4, 0x400 ;  /* 0x0000040000047802 */ /* 0x000fc80000000f00 */
[----:B0-----:R-:W-:Y:S02]  /*19800*/  LEA R12, R5, R4, 0x18 ;  /* 0x00000004050c7211 */ /* 0x001fe400078ec0ff */
[----:B------:R-:W-:-:S03]  /*19810*/  SHF.L.U32 R4, R2, 0x1f, RZ ;  /* 0x0000001f02047819 */ /* 0x000fc600000006ff */
[----:B------:R-:W-:-:S07]  /*19820*/  IMAD R5, R3, 0x8, R12 ;  /* 0x0000000803057824 */ /* 0x000fce00078e020c */
.L_x_525:
[----:B0-----:R0:W1:Y:S02]  /*19830*/  SYNCS.PHASECHK.TRANS64.TRYWAIT P1, [R5+URZ+0x30020], R4 ;  /* 0x03002004050075a7 */ /* 0x001064000802017f */
[----:B-1----:R-:W-:Y:S05]  /*19840*/  @!P1 NANOSLEEP.SYNCS 0x989680 ;  /* 0x009896800000995d */ /* 0x002fea0003900000 */
[----:B------:R-:W1:Y:S02]  /*19850*/  @!P1 SYNCS.PHASECHK.TRANS64 P1, [R5+URZ+0x30020], R4 ;  /* 0x03002004050095a7 */ /* 0x000e64000802007f */
[----:B-1----:R-:W-:Y:S05]  /*19860*/  @!P1 BRA `(.L_x_525) ;  /* 0xfffffffc00f09947 */ /* 0x002fea000383ffff */
[----:B0-----:R-:W0:Y:S02]  /*19870*/  @!P2 LDC R4, c[0x0][0x580] ;  /* 0x00016000ff04ab82 */ /* 0x001e240000000800 */
[----:B0-----:R0:W-:Y:S02]  /*19880*/  @!P2 SYNCS.ARRIVE.TRANS64 RZ, [R5+URZ+0x30000], R4 ;  /* 0x0300000405ffa9a7 */ /* 0x0011e4000800003f */
[----:B0-----:R-:W-:-:S04]  /*19890*/  PRMT R4, R0, 0x9910, RZ ;  /* 0x0000991000047816 */ /* 0x001fc800000000ff */
[----:B------:R-:W-:-:S13]  /*198a0*/  ISETP.NE.AND P1, PT, R4, 0x2, PT ;  /* 0x000000020400780c */ /* 0x000fda0003f25270 */
[----:B------:R-:W-:Y:S05]  /*198b0*/  @P1 BRA `(.L_x_526) ;  /* 0x0000000000041947 */ /* 0x000fea0003800000 */
[----:B------:R-:W-:Y:S01]  /*198c0*/  BPT.TRAP 0x1 ;  /* 0x000000040000795c */ /* 0x000fe20000300000 */
.L_x_526:
[----:B------:R-:W-:Y:S05]  /*198d0*/  @P0 BRA `(.L_x_527) ;  /* 0x0000000000040947 */ /* 0x000fea0003800000 */
[----:B------:R-:W-:Y:S01]  /*198e0*/  BPT.TRAP 0x1 ;  /* 0x000000040000795c */ /* 0x000fe20000300000 */
.L_x_527:
[----:B------:R-:W-:Y:S01]  /*198f0*/  ULDC UR4, c[0x0][0x490] ;  /* 0x0001240000047ab9 */ /* 0x000fe20000000800 */
[----:B------:R-:W-:Y:S01]  /*19900*/  R2UR UR18, R15 ;  /* 0x000000000f1272ca */ /* 0x000fe200000e0000 */
[----:B------:R-:W-:Y:S01]  /*19910*/  UISETP.NE.AND UP0, UPT, UR4, 0x1, UPT ;  /* 0x000000010400788c */ /* 0x000fe2000bf05270 */
[C---:B------:R-:W-:Y:S01]  /*19920*/  R2UR UR28, R3.reuse ;  /* 0x00000000031c72ca */ /* 0x040fe200000e0000 */
[----:B------:R-:W-:Y:S01]  /*19930*/  ULDC UR10, c[0x0][0x49c] ;  /* 0x00012700000a7ab9 */ /* 0x000fe20000000800 */
[----:B------:R-:W-:Y:S01]  /*19940*/  LEA R4, R3, 0x1000, 0xe ;  /* 0x0000100003047811 */ /* 0x000fe200078e70ff */
[----:B------:R-:W-:Y:S01]  /*19950*/  UISETP.NE.AND UP1, UPT, UR10, 0x1, UPT ;  /* 0x000000010a00788c */ /* 0x000fe2000bf25270 */
[----:B------:R-:W-:Y:S01]  /*19960*/  R2UR UR31, R15 ;  /* 0x000000000f1f72ca */ /* 0x000fe200000e0000 */
[----:B------:R-:W-:Y:S01]  /*19970*/  ULDC UR41, c[0x0][0x4a8] ;  /* 0x00012a0000297ab9 */ /* 0x000fe20000000800 */
[----:B------:R-:W-:Y:S01]  /*19980*/  UIADD3 UR4, -UR4, URZ, URZ ;  /* 0x0000003f04047290 */ /* 0x000fe2000fffe13f */
[----:B------:R-:W-:Y:S01]  /*19990*/  IMAD R4, R3, -0x2000, R4 ;  /* 0xffffe00003047824 */ /* 0x000fe200078e0204 */
[----:B------:R-:W-:Y:S01]  /*199a0*/  R2UR UR29, R5 ;  /* 0x00000000051d72ca */ /* 0x000fe200000e0000 */
[C-C-:B------:R-:W-:Y:S01]  /*199b0*/  IMAD R5, R3.reuse, 0x4000, R12.reuse ;  /* 0x0000400003057824 */ /* 0x140fe200078e020c */
[----:B------:R-:W-:Y:S01]  /*199c0*/  @UP0 ULDC UR8, c[0x0][0x494] ;  /* 0x0001250000080ab9 */ /* 0x000fe20000000800 */
[----:B------:R-:W-:Y:S01]  /*199d0*/  @UP0 ULDC UR12, c[0x0][0x494] ;  /* 0x00012500000c0ab9 */ /* 0x000fe20000000800 */
[----:B------:R-:W-:Y:S01]  /*199e0*/  UIMAD.WIDE.U32 UR8, UR18, UR8, URZ ;  /* 0x00000008120872a5 */ /* 0x000fe2000f8e003f */
[----:B------:R-:W-:Y:S01]  /*199f0*/  IMAD R4, R4, 0x2, R12 ;  /* 0x0000000204047824 */ /* 0x000fe200078e020c */
[----:B------:R-:W-:Y:S01]  /*19a00*/  UIMAD.WIDE.U32 UR12, UR18, UR12, URZ ;  /* 0x0000000c120c72a5 */ /* 0x000fe2000f8e003f */
[----:B------:R-:W-:Y:S01]  /*19a10*/  VIADD R16, R16, 0xffffffff ;  /* 0xffffffff10107836 */ /* 0x000fe20000000000 */
[----:B------:R-:W-:Y:S01]  /*19a20*/  @UP0 ULDC UR11, c[0x0][0x498] ;  /* 0x00012600000b0ab9 */ /* 0x000fe20000000800 */
[----:B------:R-:W-:Y:S01]  /*19a30*/  @UP0 ULDC UR14, c[0x0][0x498] ;  /* 0x00012600000e0ab9 */ /* 0x000fe20000000800 */
[----:B------:R-:W-:Y:S01]  /*19a40*/  UMOV UR30, UR18 ;  /* 0x00000012001e7c82 */ /* 0x000fe20008000000 */
[----:B------:R-:W-:Y:S01]  /*19a50*/  R2UR UR8, R12 ;  /* 0x000000000c0872ca */ /* 0x000fe200000e0000 */
[----:B------:R-:W-:Y:S01]  /*19a60*/  @UP0 USHF.R.U32.HI UR30, URZ, UR11, UR9 ;  /* 0x0000000b3f1e0299 */ /* 0x000fe20008011609 */
[----:B------:R-:W-:Y:S01]  /*19a70*/  ISETP.GT.AND P3, PT, R16, 0x1, PT ;  /* 0x000000011000780c */ /* 0x000fe20003f64270 */
[----:B------:R-:W-:Y:S01]  /*19a80*/  @UP0 USHF.R.U32.HI UR18, URZ, UR14, UR13 ;  /* 0x0000000e3f120299 */ /* 0x000fe2000801160d */
[----:B------:R-:W-:Y:S01]  /*19a90*/  VIADD R3, R3, 0x1 ;  /* 0x0000000103037836 */ /* 0x000fe20000000000 */
[----:B------:R-:W-:Y:S01]  /*19aa0*/  @UP1 ULDC.64 UR16, c[0x0][0x4a0] ;  /* 0x0001280000101ab9 */ /* 0x000fe20000000a00 */
[----:B------:R-:W-:Y:S01]  /*19ab0*/  @UP1 ULDC.64 UR26, c[0x0][0x4a0] ;  /* 0x00012800001a1ab9 */ /* 0x000fe20000000a00 */
[----:B------:R-:W-:Y:S01]  /*19ac0*/  UIMAD.WIDE.U32 UR12, UR30, UR16, URZ ;  /* 0x000000101e0c72a5 */ /* 0x000fe2000f8e003f */
[----:B------:R-:W-:Y:S01]  /*19ad0*/  R2UR UR16, R5 ;  /* 0x00000000051072ca */ /* 0x000fe200000e0000 */
[----:B------:R-:W-:Y:S01]  /*19ae0*/  UIMAD.WIDE.U32 UR20, UR18, UR26, URZ ;  /* 0x0000001a121472a5 */ /* 0x000fe2000f8e003f */
[----:B------:R-:W-:Y:S01]  /*19af0*/  ISETP.NE.AND P1, PT, R3, 0x4, PT ;  /* 0x000000040300780c */ /* 0x000fe20003f25270 */
[----:B------:R-:W-:Y:S01]  /*19b00*/  UISETP.NE.AND UP0, UPT, UR41, 0x1, UPT ;  /* 0x000000012900788c */ /* 0x000fe2000bf05270 */
[----:B------:R-:W-:Y:S01]  /*19b10*/  VIADD R15, R15, 0x40 ;  /* 0x000000400f0f7836 */ /* 0x000fe20000000000 */
[----:B------:R-:W-:Y:S01]  /*19b20*/  UMOV UR9, UR30 ;  /* 0x0000001e00097c82 */ /* 0x000fe20008000000 */
[----:B------:R-:W-:Y:S01]  /*19b30*/  @UP1 USHF.R.U32.HI UR9, URZ, UR17, UR13 ;  /* 0x000000113f091299 */ /* 0x000fe2000801160d */
[----:B------:R-:W-:Y:S01]  /*19b40*/  SEL R5, RZ, 0x1, P1 ;  /* 0x00000001ff057807 */ /* 0x000fe20000800000 */
[----:B------:R-:W-:Y:S01]  /*19b50*/  ULEA UR28, UR28, UR8, 0xf ;  /* 0x000000081c1c7291 */ /* 0x000fe2000f8e783f */
[----:B------:R-:W-:Y:S01]  /*19b60*/  R2UR UR8, R4 ;  /* 0x00000000040872ca */ /* 0x000fe200000e0000 */
[----:B------:R-:W-:Y:S01]  /*19b70*/  UMOV UR17, UR18 ;  /* 0x0000001200117c82 */ /* 0x000fe20008000000 */
[----:B------:R-:W-:Y:S01]  /*19b80*/  @UP1 USHF.R.U32.HI UR17, URZ, UR27, UR21 ;  /* 0x0000001b3f111299 */ /* 0x000fe20008011615 */
[----:B------:R-:W-:Y:S01]  /*19b90*/  IMAD.U32 R4, R7, 0x20, R6 ;  /* 0x0000002007047824 */ /* 0x000fe200078e0006 */
[----:B------:R-:W-:Y:S01]  /*19ba0*/  UIMAD UR19, UR30, UR4, UR31 ;  /* 0x000000041e1372a4 */ /* 0x000fe2000f8e021f */
[----:B------:R-:W-:Y:S01]  /*19bb0*/  LOP3.LUT R2, R2, R5, RZ, 0x3c, !PT ;  /* 0x0000000502027212 */ /* 0x000fe200078e3cff */
[----:B------:R-:W-:Y:S01]  /*19bc0*/  ULDC.64 UR20, c[0x0][0x198] ;  /* 0x0000660000147ab9 */ /* 0x000fe20000000a00 */
[----:B------:R-:W-:Y:S01]  /*19bd0*/  UIMAD UR11, UR18, UR4, UR31 ;  /* 0x00000004120b72a4 */ /* 0x000fe2000f8e021f */
[----:B------:R-:W-:Y:S01]  /*19be0*/  IMAD.U32 R4, R9, 0x400, R4 ;  /* 0x0000040009047824 */ /* 0x000fe200078e0004 */
[----:B------:R-:W-:Y:S01]  /*19bf0*/  UIADD3 UR26, UP1, UR20, 0xf0, URZ ;  /* 0x000000f0141a7890 */ /* 0x000fe2000ff3e03f */
[----:B------:R-:W-:Y:S01]  /*19c00*/  SEL R3, R3, RZ, P1 ;  /* 0x000000ff03037207 */ /* 0x000fe20000800000 */
[----:B------:R-:W-:-:S02]  /*19c10*/  UIADD3 UR50, UP2, UR20, 0x1f0, URZ ;  /* 0x000001f014327890 */ /* 0x000fc4000ff5e03f */
[----:B------:R-:W-:Y:S01]  /*19c20*/  UIADD3.X UR27, URZ, UR21, URZ, UP1, !UPT ;  /* 0x000000153f1b7290 */ /* 0x000fe20008ffe43f */
[----:B------:R-:W-:Y:S01]  /*19c30*/  R2UR UR4, R4 ;  /* 0x00000000040472ca */ /* 0x000fe200000e0000 */
[----:B------:R-:W-:Y:S01]  /*19c40*/  @UP0 ULDC UR20, c[0x0][0x4ac] ;  /* 0x00012b0000140ab9 */ /* 0x000fe20000000800 */
[----:B------:R-:W-:Y:S01]  /*19c50*/  UIADD3.X UR51, URZ, UR21, URZ, UP2, !UPT ;  /* 0x000000153f337290 */ /* 0x000fe200097fe43f */
[----:B------:R-:W-:Y:S01]  /*19c60*/  @UP0 ULDC UR48, c[0x0][0x4ac] ;  /* 0x00012b0000300ab9 */ /* 0x000fe20000000800 */
[----:B------:R-:W-:Y:S01]  /*19c70*/  UIADD3 UR38, -UR9, URZ, URZ ;  /* 0x0000003f09267290 */ /* 0x000fe2000fffe13f */
[----:B------:R-:W-:Y:S01]  /*19c80*/  ULDC UR14, c[0x0][0x4cc] ;  /* 0x00013300000e7ab9 */ /* 0x000fe20000000800 */
[----:B------:R-:W-:Y:S01]  /*19c90*/  ULDC UR22, c[0x0][0x4ec] ;  /* 0x00013b0000167ab9 */ /* 0x000fe20000000800 */
[----:B------:R-:W-:Y:S02]  /*19ca0*/  UIMAD.WIDE.U32 UR20, UR9, UR20, URZ ;  /* 0x00000014091472a5 */ /* 0x000fe4000f8e003f */
[----:B------:R-:W-:-:S02]  /*19cb0*/  UIADD3 UR52, -UR17, URZ, URZ ;  /* 0x0000003f11347290 */ /* 0x000fc4000fffe13f */
[----:B------:R-:W-:Y:S01]  /*19cc0*/  UIMAD.WIDE.U32 UR48, UR17, UR48, URZ ;  /* 0x00000030113072a5 */ /* 0x000fe2000f8e003f */
[----:B------:R-:W-:Y:S01]  /*19cd0*/  @UP0 ULDC UR34, c[0x0][0x4b0] ;  /* 0x00012c0000220ab9 */ /* 0x000fe20000000800 */
[----:B------:R-:W-:Y:S02]  /*19ce0*/  UIMAD UR19, UR19, UR14, UR22 ;  /* 0x0000000e131372a4 */ /* 0x000fe4000f8e0216 */
[----:B------:R-:W-:Y:S01]  /*19cf0*/  UIMAD UR11, UR11, UR14, UR22 ;  /* 0x0000000e0b0b72a4 */ /* 0x000fe2000f8e0216 */
[----:B------:R-:W-:Y:S02]  /*19d00*/  @UP0 ULDC UR42, c[0x0][0x4b0] ;  /* 0x00012c00002a0ab9 */ /* 0x000fe40000000800 */
[----:B------:R-:W-:Y:S01]  /*19d10*/  UMOV UR22, UR9 ;  /* 0x0000000900167c82 */ /* 0x000fe20008000000 */
[----:B------:R-:W-:Y:S01]  /*19d20*/  UIMAD UR38, UR10, UR38, UR30 ;  /* 0x000000260a2672a4 */ /* 0x000fe2000f8e021e */
[----:B------:R-:W-:Y:S01]  /*19d30*/  R2UR UR30, R8 ;  /* 0x00000000081e72ca */ /* 0x000fe200000e0000 */
[----:B------:R-:W-:Y:S01]  /*19d40*/  UMOV UR14, UR17 ;  /* 0x00000011000e7c82 */ /* 0x000fe20008000000 */
[----:B------:R-:W-:Y:S01]  /*19d50*/  UIMAD UR10, UR10, UR52, UR18 ;  /* 0x000000340a0a72a4 */ /* 0x000fe2000f8e0212 */
[----:B------:R-:W-:Y:S01]  /*19d60*/  R2UR UR18, R10 ;  /* 0x000000000a1272ca */ /* 0x000fe200000e0000 */
[----:B------:R-:W-:Y:S01]  /*19d70*/  @UP0 USHF.R.U32.HI UR22, URZ, UR34, UR21 ;  /* 0x000000223f160299 */ /* 0x000fe20008011615 */
[----:B------:R-:W-:Y:S01]  /*19d80*/  R2UR UR34, R11 ;  /* 0x000000000b2272ca */ /* 0x000fe200000e0000 */
[----:B------:R-:W-:Y:S01]  /*19d90*/  ULDC.64 UR12, c[0x0][0x4d0] ;  /* 0x00013400000c7ab9 */ /* 0x000fe20000000a00 */
[----:B------:R-:W-:Y:S01]  /*19da0*/  ULDC.64 UR46, c[0x0][0x4f0] ;  /* 0x00013c00002e7ab9 */ /* 0x000fe20000000a00 */
[----:B------:R-:W-:Y:S01]  /*19db0*/  @UP0 USHF.R.U32.HI UR14, URZ, UR42, UR49 ;  /* 0x0000002a3f0e0299 */ /* 0x000fe20008011631 */
[----:B------:R-:W-:Y:S01]  /*19dc0*/  R2UR UR42, R14 ;  /* 0x000000000e2a72ca */ /* 0x000fe200000e0000 */
[----:B------:R-:W-:Y:S01]  /*19dd0*/  UIMAD UR20, UR38, UR12, UR46 ;  /* 0x0000000c261472a4 */ /* 0x000fe2000f8e022e */
[----:B------:R-:W-:Y:S01]  /*19de0*/  R2UR UR38, R13 ;  /* 0x000000000d2672ca */ /* 0x000fe200000e0000 */
[----:B------:R-:W-:Y:S01]  /*19df0*/  UIMAD UR12, UR10, UR12, UR46 ;  /* 0x0000000c0a0c72a4 */ /* 0x000fe2000f8e022e */
[----:B------:R-:W-:Y:S01]  /*19e00*/  R2UR UR10, R17 ;  /* 0x00000000110a72ca */ /* 0x000fe200000e0000 */
[----:B------:R-:W-:-:S02]  /*19e10*/  UIADD3 UR21, -UR22, URZ, URZ ;  /* 0x0000003f16157290 */ /* 0x000fc4000fffe13f */
[----:B------:R-:W-:Y:S02]  /*19e20*/  UIADD3 UR46, -UR14, URZ, URZ ;  /* 0x0000003f0e2e7290 */ /* 0x000fe4000fffe13f */
[----:B------:R-:W-:Y:S02]  /*19e30*/  UIADD3 UR29, UR29, 0x30000, URZ ;  /* 0x000300001d1d7890 */ /* 0x000fe4000fffe03f */
[----:B------:R-:W-:Y:S02]  /*19e40*/  UIMAD UR21, UR41, UR21, UR9 ;  /* 0x00000015291572a4 */ /* 0x000fe4000f8e0209 */
[----:B------:R-:W-:Y:S02]  /*19e50*/  UIADD3 UR32, UR28, 0x2000, URZ ;  /* 0x000020001c207890 */ /* 0x000fe4000fffe03f */
[----:B------:R-:W-:Y:S02]  /*19e60*/  UIMAD UR41, UR41, UR46, UR17 ;  /* 0x0000002e292972a4 */ /* 0x000fe4000f8e0211 */
[----:B------:R-:W-:-:S02]  /*19e70*/  UIADD3 UR36, UR28, 0x4000, URZ ;  /* 0x000040001c247890 */ /* 0x000fc4000fffe03f */
[----:B------:R-:W-:Y:S02]  /*19e80*/  UIADD3 UR40, UR28, 0x6000, URZ ;  /* 0x000060001c287890 */ /* 0x000fe4000fffe03f */
[----:B------:R-:W-:Y:S02]  /*19e90*/  UIADD3 UR16, UR16, 0x20000, URZ ;  /* 0x0002000010107890 */ /* 0x000fe4000fffe03f */
[----:B------:R-:W-:Y:S02]  /*19ea0*/  UIMAD UR21, UR21, UR13, UR47 ;  /* 0x0000000d151572a4 */ /* 0x000fe4000f8e022f */
[----:B------:R-:W-:Y:S02]  /*19eb0*/  UPRMT UR4, UR4, 0x5410, URZ ;  /* 0x0000541004047896 */ /* 0x000fe4000800003f */
[----:B------:R-:W-:Y:S02]  /*19ec0*/  UIADD3 UR8, UR8, 0x20000, URZ ;  /* 0x0002000008087890 */ /* 0x000fe4000fffe03f */
[----:B------:R-:W-:Y:S01]  /*19ed0*/  UIMAD UR13, UR41, UR13, UR47 ;  /* 0x0000000d290d72a4 */ /* 0x000fe2000f8e022f */
[----:B------:R-:W-:Y:S01]  /*19ee0*/  UMOV UR44, 0x0 ;  /* 0x00000000002c7882 */ /* 0x000fe20000000000 */
[----:B------:R-:W-:Y:S01]  /*19ef0*/  UMOV UR45, 0x10000000 ;  /* 0x10000000002d7882 */ /* 0x000fe20000000000 */
[----:B------:R-:W-:Y:S01]  /*19f00*/  UMOV UR35, UR31 ;  /* 0x0000001f00237c82 */ /* 0x000fe20008000000 */
[----:B------:R-:W-:Y:S01]  /*19f10*/  UMOV UR33, UR29 ;  /* 0x0000001d00217c82 */ /* 0x000fe20008000000 */
[----:B------:R-:W-:Y:S01]  /*19f20*/  UMOV UR39, UR31 ;  /* 0x0000001f00277c82 */ /* 0x000fe20008000000 */
[----:B------:R-:W-:Y:S01]  /*19f30*/  UMOV UR37, UR29 ;  /* 0x0000001d00257c82 */ /* 0x000fe20008000000 */
[----:B------:R0:W-:Y:S01]  /*19f40*/  UTMALDG.2D [UR28], [UR26], desc[UR44] ;  /* 0x00002c1c1a0075b4 */ /* 0x0001e20008009000 */
[----:B------:R-:W-:Y:S01]  /*19f50*/  UMOV UR43, UR31 ;  /* 0x0000001f002b7c82 */ /* 0x000fe20008000000 */
[----:B------:R-:W-:Y:S01]  /*19f60*/  UMOV UR41, UR29 ;  /* 0x0000001d00297c82 */ /* 0x000fe20008000000 */
[----:B------:R-:W-:Y:S01]  /*19f70*/  UMOV UR17, UR29 ;  /* 0x0000001d00117c82 */ /* 0x000fe20008000000 */
[----:B------:R-:W-:Y:S01]  /*19f80*/  UMOV UR9, UR29 ;  /* 0x0000001d00097c82 */ /* 0x000fe20008000000 */
[----:B------:R0:W-:Y:S01]  /*19f90*/  UTMALDG.2D [UR32], [UR26], desc[UR44] ;  /* 0x00002c201a0075b4 */ /* 0x0001e20008009000 */
[----:B------:R0:W-:Y:S01]  /*19fa0*/  UTMALDG.2D [UR36], [UR26], desc[UR44] ;  /* 0x00002c241a0075b4 */ /* 0x0001e20008009000 */
[----:B------:R0:W-:Y:S01]  /*19fb0*/  UTMALDG.2D [UR40], [UR26], desc[UR44] ;  /* 0x00002c281a0075b4 */ /* 0x0001e20008009000 */
[----:B------:R0:W-:Y:S01]  /*19fc0*/  UTMALDG.5D.IM2COL [UR16], [UR50], UR4 ;  /* 0x00000010320073b4 */ /* 0x0001e20008060004 */
[----:B------:R0:W-:Y:S02]  /*19fd0*/  UTMALDG.5D.IM2COL [UR8], [UR50], UR4 ;  /* 0x00000008320073b4 */ /* 0x0001e40008060004 */
[----:B0-----:R-:W-:Y:S05]  /*19fe0*/  @P3 BRA `(.L_x_528) ;  /* 0xfffffff400fc3947 */ /* 0x001fea000383ffff */
.L_x_524:
[----:B------:R-:W-:Y:S05]  /*19ff0*/  WARPSYNC.ALL ;  /* 0x0000000000007948 */ /* 0x000fea0003800000 */
[----:B------:R-:W-:-:S13]  /*1a000*/  ELECT P0, URZ, PT ;  /* 0x00000000003f782f */ /* 0x000fda0003800000 */
[----:B------:R-:W-:Y:S05]  /*1a010*/  @!P0 EXIT ;  /* 0x000000000000894d */ /* 0x000fea0003800000 */
[----:B------:R-:W-:-:S04]  /*1a020*/  ULOP3.LUT UR6, UR6, 0x2, URZ, 0xfc, !UPT ;  /* 0x0000000206067892 */ /* 0x000fc8000f8efc3f */
[----:B------:R-:W-:-:S06]  /*1a030*/  UISETP.NE.AND UP0, UPT, UR6, 0x3, UPT ;  /* 0x000000030600788c */ /* 0x000fcc000bf05270 */
[----:B------:R-:W-:-:S13]  /*1a040*/  PLOP3.LUT P0, PT, PT, PT, UP0, 0x80, 0x0 ;  /* 0x000000000000781c */ /* 0x000fda0003f0f008 */
[----:B------:R-:W-:Y:S05]  /*1a050*/  @!P0 BRA `(.L_x_529) ;  /* 0x0000000000048947 */ /* 0x000fea0003800000 */
[----:B------:R-:W-:Y:S01]  /*1a060*/  BPT.TRAP 0x1 ;  /* 0x000000040000795c */ /* 0x000fe20000300000 */
.L_x_529:
[----:B------:R-:W0:Y:S01]  /*1a070*/  S2UR UR7, SR_CgaCtaId ;  /* 0x00000000000779c3 */ /* 0x000e220000008800 */
[----:B------:R-:W-:Y:S01]  /*1a080*/  ULOP3.LUT UP0, URZ, UR5, 0x4, URZ, 0xc0, !UPT ;  /* 0x00000004053f7892 */ /* 0x000fe2000f80c03f */
[----:B------:R-:W-:Y:S01]  /*1a090*/  UMOV UR6, 0x400 ;  /* 0x0000040000067882 */ /* 0x000fe20000000000 */
[----:B------:R-:W-:Y:S02]  /*1a0a0*/  USHF.L.U32 UR4, UR5, 0x3, URZ ;  /* 0x0000000305047899 */ /* 0x000fe4000800063f */
[----:B------:R-:W-:Y:S02]  /*1a0b0*/  USEL UR8, URZ, 0x1, UP0 ;  /* 0x000000013f087887 */ /* 0x000fe40008000000 */
[----:B------:R-:W-:-:S04]  /*1a0c0*/  ULOP3.LUT UR5, UR5, 0x3, URZ, 0xc0, !UPT ;  /* 0x0000000305057892 */ /* 0x000fc8000f8ec03f */
[----:B------:R-:W-:-:S05]  /*1a0d0*/  IMAD.U32 R0, RZ, RZ, UR8 ;  /* 0x00000008ff007e24 */ /* 0x000fca000f8e00ff */
[----:B------:R-:W-:Y:S01]  /*1a0e0*/  SHF.L.U32 R0, R0, 0x1f, RZ ;  /* 0x0000001f00007819 */ /* 0x000fe200000006ff */
[----:B0-----:R-:W-:Y:S02]  /*1a0f0*/  ULEA UR7, UR7, UR6, 0x18 ;  /* 0x0000000607077291 */ /* 0x001fe4000f8ec03f */
[----:B------:R-:W-:Y:S02]  /*1a100*/  ULOP3.LUT UR6, UR4, 0x18, URZ, 0xc0, !UPT ;  /* 0x0000001804067892 */ /* 0x000fe4000f8ec03f */
[----:B------:R-:W-:-:S04]  /*1a110*/  UIADD3 UR4, UR7, 0x30020, URZ ;  /* 0x0003002007047890 */ /* 0x000fc8000fffe03f */
[----:B------:R-:W-:-:S12]  /*1a120*/  UIADD3 UR6, UR4, UR6, URZ ;  /* 0x0000000604067290 */ /* 0x000fd8000fffe03f */
.L_x_530:
[----:B0-----:R-:W-:-:S04]  /*1a130*/  IMAD.U32 R3, RZ, RZ, UR6 ;  /* 0x00000006ff037e24 */ /* 0x001fc8000f8e00ff */
[----:B------:R0:W1:Y:S03]  /*1a140*/  SYNCS.PHASECHK.TRANS64.TRYWAIT P0, [R3+URZ], R0 ;  /* 0x00000000030075a7 */ /* 0x000066000800017f */
[----:B-1----:R-:W-:Y:S05]  /*1a150*/  @!P0 NANOSLEEP.SYNCS 0x989680 ;  /* 0x009896800000895d */ /* 0x002fea0003900000 */
[----:B------:R-:W1:Y:S02]  /*1a160*/  @!P0 SYNCS.PHASECHK.TRANS64 P0, [R3+URZ], R0 ;  /* 0x00000000030085a7 */ /* 0x000e64000800007f */
[----:B-1----:R-:W-:Y:S05]  /*1a170*/  @!P0 BRA `(.L_x_530) ;  /* 0xfffffffc00ec8947 */ /* 0x002fea000383ffff */
[----:B------:R-:W-:-:S04]  /*1a180*/  UIADD3 UR5, UR5, 0x1, URZ ;  /* 0x0000000105057890 */ /* 0x000fc8000fffe03f */
[----:B------:R-:W-:Y:S02]  /*1a190*/  UISETP.EQ.XOR UP0, UPT, UR5, 0x4, !UP0 ;  /* 0x000000040500788c */ /* 0x000fe4000c702a70 */
[----:B------:R-:W-:Y:S02]  /*1a1a0*/  UISETP.NE.AND UP1, UPT, UR5, 0x4, UPT ;  /* 0x000000040500788c */ /* 0x000fe4000bf25270 */
[----:B------:R-:W-:Y:S02]  /*1a1b0*/  USEL UR6, URZ, 0x1, !UP0 ;  /* 0x000000013f067887 */ /* 0x000fe4000c000000 */
[----:B------:R-:W-:-:S04]  /*1a1c0*/  USEL UR5, UR5, URZ, UP1 ;  /* 0x0000003f05057287 */ /* 0x000fc80008800000 */
[----:B0-----:R-:W-:Y:S01]  /*1a1d0*/  IMAD.U32 R0, RZ, RZ, UR6 ;  /* 0x00000006ff007e24 */ /* 0x001fe2000f8e00ff */
[----:B------:R-:W-:-:S04]  /*1a1e0*/  ULEA UR7, UR5, UR4, 0x3 ;  /* 0x0000000405077291 */ /* 0x000fc8000f8e183f */
[----:B------:R-:W-:-:S08]  /*1a1f0*/  SHF.L.U32 R0, R0, 0x1f, RZ ;  /* 0x0000001f00007819 */ /* 0x000fd000000006ff */
.L_x_531:
[----:B0-----:R-:W-:-:S04]  /*1a200*/  IMAD.U32 R3, RZ, RZ, UR7 ;  /* 0x00000007ff037e24 */ /* 0x001fc8000f8e00ff */
[----:B------:R0:W1:Y:S03]  /*1a210*/  SYNCS.PHASECHK.TRANS64.TRYWAIT P0, [R3+URZ], R0 ;  /* 0x00000000030075a7 */ /* 0x000066000800017f */
[----:B-1----:R-:W-:Y:S05]  /*1a220*/  @!P0 NANOSLEEP.SYNCS 0x989680 ;  /* 0x009896800000895d */ /* 0x002fea0003900000 */
[----:B------:R-:W1:Y:S02]  /*1a230*/  @!P0 SYNCS.PHASECHK.TRANS64 P0, [R3+URZ], R0 ;  /* 0x00000000030085a7 */ /* 0x000e64000800007f */
[----:B-1----:R-:W-:Y:S05]  /*1a240*/  @!P0 BRA `(.L_x_531) ;  /* 0xfffffffc00ec8947 */ /* 0x002fea000383ffff */
[----:B------:R-:W-:-:S04]  /*1a250*/  UIADD3 UR5, UR5, 0x1, URZ ;  /* 0x0000000105057890 */ /* 0x000fc8000fffe03f */
[----:B------:R-:W-:Y:S02]  /*1a260*/  UISETP.EQ.XOR UP0, UPT, UR5, 0x4, UP0 ;  /* 0x000000040500788c */ /* 0x000fe40008702a70 */
[----:B------:R-:W-:Y:S02]  /*1a270*/  UISETP.NE.AND UP1, UPT, UR5, 0x4, UPT ;  /* 0x000000040500788c */ /* 0x000fe4000bf25270 */
[----:B------:R-:W-:Y:S02]  /*1a280*/  USEL UR6, URZ, 0x1, !UP0 ;  /* 0x000000013f067887 */ /* 0x000fe4000c000000 */
[----:B------:R-:W-:-:S04]  /*1a290*/  USEL UR5, UR5, URZ, UP1 ;  /* 0x0000003f05057287 */ /* 0x000fc80008800000 */
[----:B0-----:R-:W-:Y:S01]  /*1a2a0*/  IMAD.U32 R0, RZ, RZ, UR6 ;  /* 0x00000006ff007e24 */ /* 0x001fe2000f8e00ff */
[----:B------:R-:W-:-:S04]  /*1a2b0*/  ULEA UR7, UR5, UR4, 0x3 ;  /* 0x0000000405077291 */ /* 0x000fc8000f8e183f */
[----:B------:R-:W-:-:S08]  /*1a2c0*/  SHF.L.U32 R0, R0, 0x1f, RZ ;  /* 0x0000001f00007819 */ /* 0x000fd000000006ff */
.L_x_532:
        /* <DEDUP_REMOVED lines=13> */
.L_x_533:
[----:B0-----:R-:W-:-:S04]  /*1a3a0*/  IMAD.U32 R3, RZ, RZ, UR5 ;  /* 0x00000005ff037e24 */ /* 0x001fc8000f8e00ff */
[----:B------:R0:W1:Y:S03]  /*1a3b0*/  SYNCS.PHASECHK.TRANS64.TRYWAIT P0, [R3+URZ], R0 ;  /* 0x00000000030075a7 */ /* 0x000066000800017f */
[----:B-1----:R-:W-:Y:S05]  /*1a3c0*/  @!P0 NANOSLEEP.SYNCS 0x989680 ;  /* 0x009896800000895d */ /* 0x002fea0003900000 */
[----:B------:R-:W1:Y:S02]  /*1a3d0*/  @!P0 SYNCS.PHASECHK.TRANS64 P0, [R3+URZ], R0 ;  /* 0x00000000030085a7 */ /* 0x000e64000800007f */
[----:B-1----:R-:W-:Y:S05]  /*1a3e0*/  @P0 EXIT ;  /* 0x000000000000094d */ /* 0x002fea0003800000 */
[----:B------:R-:W-:Y:S05]  /*1a3f0*/  BRA `(.L_x_533) ;  /* 0xfffffffc00e87947 */ /* 0x000fea000383ffff */
.L_x_534:
[----:B------:R-:W-:-:S00]  /*1a400*/  BRA `(.L_x_534) ;  /* 0xfffffffc00fc7947 */ /* 0x000fc0000383ffff */
[----:B------:R-:W-:-:S00]  /*1a410*/  NOP ;  /* 0x0000000000007918 */ /* 0x000fc00000000000 */
        /* <DEDUP_REMOVED lines=14> */
.L_x_535:


//--------------------- .nv.shared._ZN7cutlass13device_kernelINS_4conv6kernel13ConvUniversalINS1_16ConvProblemShapeILNS1_8OperatorE2ELi3EEENS1_10collective14CollectiveConvINS1_46MainloopSm90TmaGmmaWarpSpecializedImplicitGemmILS5_2ELi4ELi3EN4cute5tupleIJNSA_1CILi1EEESD_SD_EEENS1_36KernelImplicitTmaWarpSpecializedSm90ELi1EEENSB_IJNSC_ILi256EEENSB_IJNSC_ILi128EEEEEENSB_IJNSC_ILi64EEEEEEEEENS_6half_tESN_NSA_8TiledMMAINSA_8MMA_AtomIJNSA_4SM904GMMA26MMA_64x128x16_F32F16F16_SSILNSR_5MajorE1ELST_1ELNSR_7ScaleInE1ELSU_1EEEEEENSA_6LayoutISE_NSB_IJNSC_ILi0EEESY_SY_EEEEENSB_IJNSA_10UnderscoreES11_S11_EEEEENS7_6detail26Sm90ImplicitGemmTileTraitsINSA_13SM90_TMA_LOADENSA_14ComposedLayoutINSA_7SwizzleILi3ELi4ELi3EEENSA_18smem_ptr_flag_bitsILi16EEENSX_INSB_IJNSB_IJSK_NSC_ILi4EEEEEENSB_IJNSC_ILi8EEES1E_EEENSB_IJSD_S1C_EEEEEENSB_IJNSB_IJSD_NSC_ILi4096EEEEEENSB_IJSK_NSC_ILi512EEEEEENSB_IJSY_NSC_ILi16384EEEEEEEEEEEEEvEENS15_INSA_20SM90_TMA_LOAD_IM2COLENS17_IS19_S1B_NSX_INSB_IJNSB_IJSK_NSC_ILi2EEEEEES1F_S1G_EEENSB_IJS1J_S1L_NSB_IJSY_NSC_ILi8192EEEEEEEEEEEEEvEEEENS_8epilogue10collective6detail29Sm90TmaWarpSpecializedAdapterINS24_15DefaultEpilogueISN_NSB_IJlNSB_IJSD_lllEEESY_EEES29_NS23_6thread17LinearCombinationISN_Li1EffLNS2A_9ScaleType4KindE0ELNS_15FloatRoundStyleE2ESN_EENS_4gemm15EpilogueDefaultEEEEEvvEEEEvNT_6ParamsE --------------------------
	.section	.nv.shared._ZN7cutlass13device_kernelINS_4conv6kernel13ConvUniversalINS1_16ConvProblemShapeILNS1_8OperatorE2ELi3EEENS1_10collective14CollectiveConvINS1_46MainloopSm90TmaGmmaWarpSpecializedImplicitGemmILS5_2ELi4ELi3EN4cute5tupleIJNSA_1CILi1EEESD_SD_EEENS1_36KernelImplicitTmaWarpSpecializedSm90ELi1EEENSB_IJNSC_ILi256EEENSB_IJNSC_ILi128EEEEEENSB_IJNSC_ILi64EEEEEEEEENS_6half_tESN_NSA_8TiledMMAINSA_8MMA_AtomIJNSA_4SM904GMMA26MMA_64x128x16_F32F16F16_SSILNSR_5MajorE1ELST_1ELNSR_7ScaleInE1ELSU_1EEEEEENSA_6LayoutISE_NSB_IJNSC_ILi0EEESY_SY_EEEEENSB_IJNSA_10UnderscoreES11_S11_EEEEENS7_6detail26Sm90ImplicitGemmTileTraitsINSA_13SM90_TMA_LOADENSA_14ComposedLayoutINSA_7SwizzleILi3ELi4ELi3EEENSA_18smem_ptr_flag_bitsILi16EEENSX_INSB_IJNSB_IJSK_NSC_ILi4EEEEEENSB_IJNSC_ILi8EEES1E_EEENSB_IJSD_S1C_EEEEEENSB_IJNSB_IJSD_NSC_ILi4096EEEEEENSB_IJSK_NSC_ILi512EEEEEENSB_IJSY_NSC_ILi16384EEEEEEEEEEEEEvEENS15_INSA_20SM90_TMA_LOAD_IM2COLENS17_IS19_S1B_NSX_INSB_IJNSB_IJSK_NSC_ILi2EEEEEES1F_S1G_EEENSB_IJS1J_S1L_NSB_IJSY_NSC_ILi8192EEEEEEEEEEEEEvEEEENS_8epilogue10collective6detail29Sm90TmaWarpSpecializedAdapterINS24_15DefaultEpilogueISN_NSB_IJlNSB_IJSD_lllEEESY_EEES29_NS23_6thread17LinearCombinationISN_Li1EffLNS2A_9ScaleType4KindE0ELNS_15FloatRoundStyleE2ESN_EENS_4gemm15EpilogueDefaultEEEEEvvEEEEvNT_6ParamsE,"aw",@nobits
	.sectionflags	@""
	.align	16
	.zero		1024


//--------------------- .nv.shared.reserved.0     --------------------------
	.section	.nv.shared.reserved.0,"aw",@nobits
	.weak		__nv_reservedSMEM_offset_0_alias
	.size		__nv_reservedSMEM_offset_0_alias, 0, 0
	.other		__nv_reservedSMEM_offset_0_alias,@"STO_CUDA_RESERVED_SHARED STV_DEFAULT"
__nv_reservedSMEM_offset_0_alias:
	.zero		0


//--------------------- .nv.global                --------------------------
	.section	.nv.global,"aw",@nobits
.nv.global:
	.type		_ZN39_INTERNAL_b1198526_4_k_cu_763be277_38574cute1_E,@object
	.size		_ZN39_INTERNAL_b1198526_4_k_cu_763be277_38574cute1_E,(_ZN39_INTERNAL_b1198526_4_k_cu_763be277_38574cuda3std3__45__cpo6cbeginE - _ZN39_INTERNAL_b1198526_4_k_cu_763be277_38574cute1_E)
_ZN39_INTERNAL_b1198526_4_k_cu_763be277_38574cute1_E:
	.zero		1
	.type		_ZN39_INTERNAL_b1198526_4_k_cu_763be277_38574cuda3std3__45__cpo6cbeginE,@object
	.size		_ZN39_INTERNAL_b1198526_4_k_cu_763be277_38574cuda3std3__45__cpo6cbeginE,(_ZN39_INTERNAL_b1198526_4_k_cu_763be277_38574cuda3std3__48in_placeE - _ZN39_INTERNAL_b1198526_4_k_cu_763be277_38574cuda3std3__45__cpo6cbeginE)
_ZN39_INTERNAL_b1198526_4_k_cu_763be277_38574cuda3std3__45__cpo6cbeginE:
	.zero		1
	.type		_ZN39_INTERNAL_b1198526_4_k_cu_763be277_38574cuda3std3__48in_placeE,@object
	.size		_ZN39_INTERNAL_b1198526_4_k_cu_763be277_38574cuda3std3__48in_placeE,(_ZN39_INTERNAL_b1198526_4_k_cu_763be277_38574cuda3std6ranges3__45__cpo9iter_moveE - _ZN39_INTERNAL_b1198526_4_k_cu_763be277_38574cuda3std3__48in_placeE)
_ZN39_INTERNAL_b1198526_4_k_cu_763be277_38574cuda3std3__48in_placeE:
	.zero		1
	.type		_ZN39_INTERNAL_b1198526_4_k_cu_763be277_38574cuda3std6ranges3__45__cpo9iter_moveE,@object
	.size		_ZN39_INTERNAL_b1198526_4_k_cu_763be277_38574cuda3std6ranges3__45__cpo9iter_moveE,(_ZN39_INTERNAL_b1198526_4_k_cu_763be277_38574cuda3std3__45__cpo5beginE - _ZN39_INTERNAL_b1198526_4_k_cu_763be277_38574cuda3std6ranges3__45__cpo9iter_moveE)
_ZN39_INTERNAL_b1198526_4_k_cu_763be277_38574cuda3std6ranges3__45__cpo9iter_moveE:
	.zero		1
	.type		_ZN39_INTERNAL_b1198526_4_k_cu_763be277_38574cuda3std3__45__cpo5beginE,@object
	.size		_ZN39_INTERNAL_b1198526_4_k_cu_763be277_38574cuda3std3__45__cpo5beginE,(_ZN39_INTERNAL_b1198526_4_k_cu_763be277_38574cuda3std3__441_GLOBAL__N__b1198526_4_k_cu_763be277_38576ignoreE - _ZN39_INTERNAL_b1198526_4_k_cu_763be277_38574cuda3std3__45__cpo5beginE)
_ZN39_INTERNAL_b1198526_4_k_cu_763be277_38574cuda3std3__45__cpo5beginE:
	.zero		1
	.type		_ZN39_INTERNAL_b1198526_4_k_cu_763be277_38574cuda3std3__441_GLOBAL__N__b1198526_4_k_cu_763be277_38576ignoreE,@object
	.size		_ZN39_INTERNAL_b1198526_4_k_cu_763be277_38574cuda3std3__441_GLOBAL__N__b1198526_4_k_cu_763be277_38576ignoreE,(_ZN39_INTERNAL_b1198526_4_k_cu_763be277_38574cute7productE - _ZN39_INTERNAL_b1198526_4_k_cu_763be277_38574cuda3std3__441_GLOBAL__N__b1198526_4_k_cu_763be277_38576ignoreE)
_ZN39_INTERNAL_b1198526_4_k_cu_763be277_38574cuda3std3__441_GLOBAL__N__b1198526_4_k_cu_763be277_38576ignoreE:
	.zero		1
	.type		_ZN39_INTERNAL_b1198526_4_k_cu_763be277_38574cute7productE,@object
	.size		_ZN39_INTERNAL_b1198526_4_k_cu_763be277_38574cute7productE,(_ZN39_INTERNAL_b1198526_4_k_cu_763be277_38574cuda3std3__45__cpo3endE - _ZN39_INTERNAL_b1198526_4_k_cu_763be277_38574cute7productE)
_ZN39_INTERNAL_b1198526_4_k_cu_763be277_38574cute7productE:
	.zero		1
	.type		_ZN39_INTERNAL_b1198526_4_k_cu_763be277_38574cuda3std3__45__cpo3endE,@object
	.size		_ZN39_INTERNAL_b1198526_4_k_cu_763be277_38574cuda3std3__45__cpo3endE,(_ZN39_INTERNAL_b1198526_4_k_cu_763be277_38574cuda3std3__419piecewise_constructE - _ZN39_INTERNAL_b1198526_4_k_cu_763be277_38574cuda3std3__45__cpo3endE)
_ZN39_INTERNAL_b1198526_4_k_cu_763be277_38574cuda3std3__45__cpo3endE:
	.zero		1
	.type		_ZN39_INTERNAL_b1198526_4_k_cu_763be277_38574cuda3std3__419piecewise_constructE,@object
	.size		_ZN39_INTERNAL_b1198526_4_k_cu_763be277_38574cuda3std3__419piecewise_constructE,(_ZN39_INTERNAL_b1198526_4_k_cu_763be277_38574cuda3std3__45__cpo4cendE - _ZN39_INTERNAL_b1198526_4_k_cu_763be277_38574cuda3std3__419piecewise_constructE)
_ZN39_INTERNAL_b1198526_4_k_cu_763be277_38574cuda3std3__419piecewise_constructE:
	.zero		1
	.type		_ZN39_INTERNAL_b1198526_4_k_cu_763be277_38574cuda3std3__45__cpo4cendE,@object
	.size		_ZN39_INTERNAL_b1198526_4_k_cu_763be277_38574cuda3std3__45__cpo4cendE,(_ZN39_INTERNAL_b1198526_4_k_cu_763be277_38574cuda3std6ranges3__45__cpo4swapE - _ZN39_INTERNAL_b1198526_4_k_cu_763be277_38574cuda3std3__45__cpo4cendE)
_ZN39_INTERNAL_b1198526_4_k_cu_763be277_38574cuda3std3__45__cpo4cendE:
	.zero		1
	.type		_ZN39_INTERNAL_b1198526_4_k_cu_763be277_38574cuda3std6ranges3__45__cpo4swapE,@object
	.size		_ZN39_INTERNAL_b1198526_4_k_cu_763be277_38574cuda3std6ranges3__45__cpo4swapE,(.L_7 - _ZN39_INTERNAL_b1198526_4_k_cu_763be277_38574cuda3std6ranges3__45__cpo4swapE)
_ZN39_INTERNAL_b1198526_4_k_cu_763be277_38574cuda3std6ranges3__45__cpo4swapE:
	.zero		1
.L_7:


//--------------------- .nv.constant0._ZN7cutlass13device_kernelINS_4conv6kernel13ConvUniversalINS1_16ConvProblemShapeILNS1_8OperatorE2ELi3EEENS1_10collective14CollectiveConvINS1_46MainloopSm90TmaGmmaWarpSpecializedImplicitGemmILS5_2ELi4ELi3EN4cute5tupleIJNSA_1CILi1EEESD_SD_EEENS1_36KernelImplicitTmaWarpSpecializedSm90ELi1EEENSB_IJNSC_ILi256EEENSB_IJNSC_ILi128EEEEEENSB_IJNSC_ILi64EEEEEEEEENS_6half_tESN_NSA_8TiledMMAINSA_8MMA_AtomIJNSA_4SM904GMMA26MMA_64x128x16_F32F16F16_SSILNSR_5MajorE1ELST_1ELNSR_7ScaleInE1ELSU_1EEEEEENSA_6LayoutISE_NSB_IJNSC_ILi0EEESY_SY_EEEEENSB_IJNSA_10UnderscoreES11_S11_EEEEENS7_6detail26Sm90ImplicitGemmTileTraitsINSA_13SM90_TMA_LOADENSA_14ComposedLayoutINSA_7SwizzleILi3ELi4ELi3EEENSA_18smem_ptr_flag_bitsILi16EEENSX_INSB_IJNSB_IJSK_NSC_ILi4EEEEEENSB_IJNSC_ILi8EEES1E_EEENSB_IJSD_S1C_EEEEEENSB_IJNSB_IJSD_NSC_ILi4096EEEEEENSB_IJSK_NSC_ILi512EEEEEENSB_IJSY_NSC_ILi16384EEEEEEEEEEEEEvEENS15_INSA_20SM90_TMA_LOAD_IM2COLENS17_IS19_S1B_NSX_INSB_IJNSB_IJSK_NSC_ILi2EEEEEES1F_S1G_EEENSB_IJS1J_S1L_NSB_IJSY_NSC_ILi8192EEEEEEEEEEEEEvEEEENS_8epilogue10collective6detail29Sm90TmaWarpSpecializedAdapterINS24_15DefaultEpilogueISN_NSB_IJlNSB_IJSD_lllEEESY_EEES29_NS23_6thread17LinearCombinationISN_Li1EffLNS2A_9ScaleType4KindE0ELNS_15FloatRoundStyleE2ESN_EENS_4gemm15EpilogueDefaultEEEEEvvEEEEvNT_6ParamsE --------------------------
	.section	.nv.constant0._ZN7cutlass13device_kernelINS_4conv6kernel13ConvUniversalINS1_16ConvProblemShapeILNS1_8OperatorE2ELi3EEENS1_10collective14CollectiveConvINS1_46MainloopSm90TmaGmmaWarpSpecializedImplicitGemmILS5_2ELi4ELi3EN4cute5tupleIJNSA_1CILi1EEESD_SD_EEENS1_36KernelImplicitTmaWarpSpecializedSm90ELi1EEENSB_IJNSC_ILi256EEENSB_IJNSC_ILi128EEEEEENSB_IJNSC_ILi64EEEEEEEEENS_6half_tESN_NSA_8TiledMMAINSA_8MMA_AtomIJNSA_4SM904GMMA26MMA_64x128x16_F32F16F16_SSILNSR_5MajorE1ELST_1ELNSR_7ScaleInE1ELSU_1EEEEEENSA_6LayoutISE_NSB_IJNSC_ILi0EEESY_SY_EEEEENSB_IJNSA_10UnderscoreES11_S11_EEEEENS7_6detail26Sm90ImplicitGemmTileTraitsINSA_13SM90_TMA_LOADENSA_14ComposedLayoutINSA_7SwizzleILi3ELi4ELi3EEENSA_18smem_ptr_flag_bitsILi16EEENSX_INSB_IJNSB_IJSK_NSC_ILi4EEEEEENSB_IJNSC_ILi8EEES1E_EEENSB_IJSD_S1C_EEEEEENSB_IJNSB_IJSD_NSC_ILi4096EEEEEENSB_IJSK_NSC_ILi512EEEEEENSB_IJSY_NSC_ILi16384EEEEEEEEEEEEEvEENS15_INSA_20SM90_TMA_LOAD_IM2COLENS17_IS19_S1B_NSX_INSB_IJNSB_IJSK_NSC_ILi2EEEEEES1F_S1G_EEENSB_IJS1J_S1L_NSB_IJSY_NSC_ILi8192EEEEEEEEEEEEEvEEEENS_8epilogue10collective6detail29Sm90TmaWarpSpecializedAdapterINS24_15DefaultEpilogueISN_NSB_IJlNSB_IJSD_lllEEESY_EEES29_NS23_6thread17LinearCombinationISN_Li1EffLNS2A_9ScaleType4KindE0ELNS_15FloatRoundStyleE2ESN_EENS_4gemm15EpilogueDefaultEEEEEvvEEEEvNT_6ParamsE,"a",@progbits
	.sectionflags	@""
	.align	4
.nv.constant0._ZN7cutlass13device_kernelINS_4conv6kernel13ConvUniversalINS1_16ConvProblemShapeILNS1_8OperatorE2ELi3EEENS1_10collective14CollectiveConvINS1_46MainloopSm90TmaGmmaWarpSpecializedImplicitGemmILS5_2ELi4ELi3EN4cute5tupleIJNSA_1CILi1EEESD_SD_EEENS1_36KernelImplicitTmaWarpSpecializedSm90ELi1EEENSB_IJNSC_ILi256EEENSB_IJNSC_ILi128EEEEEENSB_IJNSC_ILi64EEEEEEEEENS_6half_tESN_NSA_8TiledMMAINSA_8MMA_AtomIJNSA_4SM904GMMA26MMA_64x128x16_F32F16F16_SSILNSR_5MajorE1ELST_1ELNSR_7ScaleInE1ELSU_1EEEEEENSA_6LayoutISE_NSB_IJNSC_ILi0EEESY_SY_EEEEENSB_IJNSA_10UnderscoreES11_S11_EEEEENS7_6detail26Sm90ImplicitGemmTileTraitsINSA_13SM90_TMA_LOADENSA_14ComposedLayoutINSA_7SwizzleILi3ELi4ELi3EEENSA_18smem_ptr_flag_bitsILi16EEENSX_INSB_IJNSB_IJSK_NSC_ILi4EEEEEENSB_IJNSC_ILi8EEES1E_EEENSB_IJSD_S1C_EEEEEENSB_IJNSB_IJSD_NSC_ILi4096EEEEEENSB_IJSK_NSC_ILi512EEEEEENSB_IJSY_NSC_ILi16384EEEEEEEEEEEEEvEENS15_INSA_20SM90_TMA_LOAD_IM2COLENS17_IS19_S1B_NSX_INSB_IJNSB_IJSK_NSC_ILi2EEEEEES1F_S1G_EEENSB_IJS1J_S1L_NSB_IJSY_NSC_ILi8192EEEEEEEEEEEEEvEEEENS_8epilogue10collective6detail29Sm90TmaWarpSpecializedAdapterINS24_15DefaultEpilogueISN_NSB_IJlNSB_IJSD_lllEEESY_EEES29_NS23_6thread17LinearCombinationISN_Li1EffLNS2A_9ScaleType4KindE0ELNS_15FloatRoundStyleE2ESN_EENS_4gemm15EpilogueDefaultEEEEEvvEEEEvNT_6ParamsE:
	.zero		1664


//--------------------- SYMBOLS --------------------------

	.type		.nv.reservedSmem.offset0,@object
	.size		.nv.reservedSmem.offset0,0x4
